	.headerflags	@"EF_CUDA_TEXMODE_UNIFIED EF_CUDA_64BIT_ADDRESS EF_CUDA_ACCELERATORS EF_CUDA_SM90 EF_CUDA_VIRTUAL_SM(EF_CUDA_SM90)"
	.elftype	@"ET_EXEC"


//--------------------- .nv.info                  --------------------------
	.section	.nv.info,"",@"SHT_CUDA_INFO"
	.align	4


	//----- nvinfo : EIATTR_REGCOUNT
	.align		4
        /*0000*/ 	.byte	0x04, 0x2f
        /*0002*/ 	.short	(.L_3 - .L_2)
	.align		4
.L_2:
        /*0004*/ 	.word	index@(triton_poi_fused_cat_27)
        /*0008*/ 	.word	0x00000090


	//----- nvinfo : EIATTR_MIN_STACK_SIZE
	.align		4
.L_3:
        /*000c*/ 	.byte	0x04, 0x12
        /*000e*/ 	.short	(.L_5 - .L_4)
	.align		4
.L_4:
        /*0010*/ 	.word	index@(triton_poi_fused_cat_27)
        /*0014*/ 	.word	0x00000000


	//----- nvinfo : EIATTR_FRAME_SIZE
	.align		4
.L_5:
        /*0018*/ 	.byte	0x04, 0x11
        /*001a*/ 	.short	(.L_7 - .L_6)
	.align		4
.L_6:
        /*001c*/ 	.word	index@(triton_poi_fused_cat_27)
        /*0020*/ 	.word	0x00000000


	//----- nvinfo : EIATTR_MIN_STACK_SIZE
	.align		4
.L_7:
        /*0024*/ 	.byte	0x04, 0x12
        /*0026*/ 	.short	(.L_9 - .L_8)
	.align		4
.L_8:
        /*0028*/ 	.word	index@(triton_poi_fused_cat_27)
        /*002c*/ 	.word	0x00000000
.L_9:


//--------------------- .nv.info.triton_poi_fused_cat_27 --------------------------
	.section	.nv.info.triton_poi_fused_cat_27,"",@"SHT_CUDA_INFO"
	.sectionflags	@""
	.align	4


	//----- nvinfo : EIATTR_CUDA_API_VERSION
	.align		4
        /*0000*/ 	.byte	0x04, 0x37
        /*0002*/ 	.short	(.L_11 - .L_10)
.L_10:
        /*0004*/ 	.word	0x0000007c


	//----- nvinfo : EIATTR_KPARAM_INFO
	.align		4
.L_11:
        /*0008*/ 	.byte	0x04, 0x17
        /*000a*/ 	.short	(.L_13 - .L_12)
.L_12:
        /*000c*/ 	.word	0x00000000
        /*0010*/ 	.short	0x0015
        /*0012*/ 	.short	0x00a8
        /*0014*/ 	.byte	0x00, 0xf0, 0x11, 0x00


	//----- nvinfo : EIATTR_KPARAM_INFO
	.align		4
.L_13:
        /*0018*/ 	.byte	0x04, 0x17
        /*001a*/ 	.short	(.L_15 - .L_14)
.L_14:
        /*001c*/ 	.word	0x00000000
        /*0020*/ 	.short	0x0014
        /*0022*/ 	.short	0x00a0
        /*0024*/ 	.byte	0x00, 0xf4, 0x21, 0x00


	//----- nvinfo : EIATTR_KPARAM_INFO
	.align		4
.L_15:
        /*0028*/ 	.byte	0x04, 0x17
        /*002a*/ 	.short	(.L_17 - .L_16)
.L_16:
        /*002c*/ 	.word	0x00000000
        /*0030*/ 	.short	0x0013
        /*0032*/ 	.short	0x0098
        /*0034*/ 	.byte	0x00, 0xf4, 0x21, 0x00


	//----- nvinfo : EIATTR_KPARAM_INFO
	.align		4
.L_17:
        /*0038*/ 	.byte	0x04, 0x17
        /*003a*/ 	.short	(.L_19 - .L_18)
.L_18:
        /*003c*/ 	.word	0x00000000
        /*0040*/ 	.short	0x0012
        /*0042*/ 	.short	0x0090
        /*0044*/ 	.byte	0x00, 0xf4, 0x21, 0x00


	//----- nvinfo : EIATTR_KPARAM_INFO
	.align		4
.L_19:
        /*0048*/ 	.byte	0x04, 0x17
        /*004a*/ 	.short	(.L_21 - .L_20)
.L_20:
        /*004c*/ 	.word	0x00000000
        /*0050*/ 	.short	0x0011
        /*0052*/ 	.short	0x0088
        /*0054*/ 	.byte	0x00, 0xf4, 0x21, 0x00


	//----- nvinfo : EIATTR_KPARAM_INFO
	.align		4
.L_21:
        /*0058*/ 	.byte	0x04, 0x17
        /*005a*/ 	.short	(.L_23 - .L_22)
.L_22:
        /*005c*/ 	.word	0x00000000
        /*0060*/ 	.short	0x0010
        /*0062*/ 	.short	0x0080
        /*0064*/ 	.byte	0x00, 0xf4, 0x21, 0x00


	//----- nvinfo : EIATTR_KPARAM_INFO
	.align		4
.L_23:
        /*0068*/ 	.byte	0x04, 0x17
        /*006a*/ 	.short	(.L_25 - .L_24)
.L_24:
        /*006c*/ 	.word	0x00000000
        /*0070*/ 	.short	0x000f
        /*0072*/ 	.short	0x0078
        /*0074*/ 	.byte	0x00, 0xf4, 0x21, 0x00


	//----- nvinfo : EIATTR_KPARAM_INFO
	.align		4
.L_25:
        /*0078*/ 	.byte	0x04, 0x17
        /*007a*/ 	.short	(.L_27 - .L_26)
.L_26:
        /*007c*/ 	.word	0x00000000
        /*0080*/ 	.short	0x000e
        /*0082*/ 	.short	0x0070
        /*0084*/ 	.byte	0x00, 0xf4, 0x21, 0x00


	//----- nvinfo : EIATTR_KPARAM_INFO
	.align		4
.L_27:
        /*0088*/ 	.byte	0x04, 0x17
        /*008a*/ 	.short	(.L_29 - .L_28)
.L_28:
        /*008c*/ 	.word	0x00000000
        /*0090*/ 	.short	0x000d
        /*0092*/ 	.short	0x0068
        /*0094*/ 	.byte	0x00, 0xf4, 0x21, 0x00


	//----- nvinfo : EIATTR_KPARAM_INFO
	.align		4
.L_29:
        /*0098*/ 	.byte	0x04, 0x17
        /*009a*/ 	.short	(.L_31 - .L_30)
.L_30:
        /*009c*/ 	.word	0x00000000
        /*00a0*/ 	.short	0x000c
        /*00a2*/ 	.short	0x0060
        /*00a4*/ 	.byte	0x00, 0xf4, 0x21, 0x00


	//----- nvinfo : EIATTR_KPARAM_INFO
	.align		4
.L_31:
        /*00a8*/ 	.byte	0x04, 0x17
        /*00aa*/ 	.short	(.L_33 - .L_32)
.L_32:
        /*00ac*/ 	.word	0x00000000
        /*00b0*/ 	.short	0x000b
        /*00b2*/ 	.short	0x0058
        /*00b4*/ 	.byte	0x00, 0xf4, 0x21, 0x00


	//----- nvinfo : EIATTR_KPARAM_INFO
	.align		4
.L_33:
        /*00b8*/ 	.byte	0x04, 0x17
        /*00ba*/ 	.short	(.L_35 - .L_34)
.L_34:
        /*00bc*/ 	.word	0x00000000
        /*00c0*/ 	.short	0x000a
        /*00c2*/ 	.short	0x0050
        /*00c4*/ 	.byte	0x00, 0xf4, 0x21, 0x00


	//----- nvinfo : EIATTR_KPARAM_INFO
	.align		4
.L_35:
        /*00c8*/ 	.byte	0x04, 0x17
        /*00ca*/ 	.short	(.L_37 - .L_36)
.L_36:
        /*00cc*/ 	.word	0x00000000
        /*00d0*/ 	.short	0x0009
        /*00d2*/ 	.short	0x0048
        /*00d4*/ 	.byte	0x00, 0xf4, 0x21, 0x00


	//----- nvinfo : EIATTR_KPARAM_INFO
	.align		4
.L_37:
        /*00d8*/ 	.byte	0x04, 0x17
        /*00da*/ 	.short	(.L_39 - .L_38)
.L_38:
        /*00dc*/ 	.word	0x00000000
        /*00e0*/ 	.short	0x0008
        /*00e2*/ 	.short	0x0040
        /*00e4*/ 	.byte	0x00, 0xf4, 0x21, 0x00


	//----- nvinfo : EIATTR_KPARAM_INFO
	.align		4
.L_39:
        /*00e8*/ 	.byte	0x04, 0x17
        /*00ea*/ 	.short	(.L_41 - .L_40)
.L_40:
        /*00ec*/ 	.word	0x00000000
        /*00f0*/ 	.short	0x0007
        /*00f2*/ 	.short	0x0038
        /*00f4*/ 	.byte	0x00, 0xf4, 0x21, 0x00


	//----- nvinfo : EIATTR_KPARAM_INFO
	.align		4
.L_41:
        /*00f8*/ 	.byte	0x04, 0x17
        /*00fa*/ 	.short	(.L_43 - .L_42)
.L_42:
        /*00fc*/ 	.word	0x00000000
        /*0100*/ 	.short	0x0006
        /*0102*/ 	.short	0x0030
        /*0104*/ 	.byte	0x00, 0xf4, 0x21, 0x00


	//----- nvinfo : EIATTR_KPARAM_INFO
	.align		4
.L_43:
        /*0108*/ 	.byte	0x04, 0x17
        /*010a*/ 	.short	(.L_45 - .L_44)
.L_44:
        /*010c*/ 	.word	0x00000000
        /*0110*/ 	.short	0x0005
        /*0112*/ 	.short	0x0028
        /*0114*/ 	.byte	0x00, 0xf4, 0x21, 0x00


	//----- nvinfo : EIATTR_KPARAM_INFO
	.align		4
.L_45:
        /*0118*/ 	.byte	0x04, 0x17
        /*011a*/ 	.short	(.L_47 - .L_46)
.L_46:
        /*011c*/ 	.word	0x00000000
        /*0120*/ 	.short	0x0004
        /*0122*/ 	.short	0x0020
        /*0124*/ 	.byte	0x00, 0xf4, 0x21, 0x00


	//----- nvinfo : EIATTR_KPARAM_INFO
	.align		4
.L_47:
        /*0128*/ 	.byte	0x04, 0x17
        /*012a*/ 	.short	(.L_49 - .L_48)
.L_48:
        /*012c*/ 	.word	0x00000000
        /*0130*/ 	.short	0x0003
        /*0132*/ 	.short	0x0018
        /*0134*/ 	.byte	0x00, 0xf4, 0x21, 0x00


	//----- nvinfo : EIATTR_KPARAM_INFO
	.align		4
.L_49:
        /*0138*/ 	.byte	0x04, 0x17
        /*013a*/ 	.short	(.L_51 - .L_50)
.L_50:
        /*013c*/ 	.word	0x00000000
        /*0140*/ 	.short	0x0002
        /*0142*/ 	.short	0x0010
        /*0144*/ 	.byte	0x00, 0xf4, 0x21, 0x00


	//----- nvinfo : EIATTR_KPARAM_INFO
	.align		4
.L_51:
        /*0148*/ 	.byte	0x04, 0x17
        /*014a*/ 	.short	(.L_53 - .L_52)
.L_52:
        /*014c*/ 	.word	0x00000000
        /*0150*/ 	.short	0x0001
        /*0152*/ 	.short	0x0008
        /*0154*/ 	.byte	0x00, 0xf4, 0x21, 0x00


	//----- nvinfo : EIATTR_KPARAM_INFO
	.align		4
.L_53:
        /*0158*/ 	.byte	0x04, 0x17
        /*015a*/ 	.short	(.L_55 - .L_54)
.L_54:
        /*015c*/ 	.word	0x00000000
        /*0160*/ 	.short	0x0000
        /*0162*/ 	.short	0x0000
        /*0164*/ 	.byte	0x00, 0xf4, 0x21, 0x00


	//----- nvinfo : EIATTR_SPARSE_MMA_MASK
	.align		4
.L_55:
        /*0168*/ 	.byte	0x03, 0x50
        /*016a*/ 	.short	0x0000


	//----- nvinfo : EIATTR_MAXREG_COUNT
	.align		4
        /*016c*/ 	.byte	0x03, 0x1b
        /*016e*/ 	.short	0x00ff


	//----- nvinfo : EIATTR_EXIT_INSTR_OFFSETS
	.align		4
        /*0170*/ 	.byte	0x04, 0x1c
        /*0172*/ 	.short	(.L_57 - .L_56)


	//   ....[0]....
.L_56:
        /*0174*/ 	.word	0x00004450


	//----- nvinfo : EIATTR_REQNTID
	.align		4
.L_57:
        /*0178*/ 	.byte	0x04, 0x10
        /*017a*/ 	.short	(.L_59 - .L_58)
.L_58:
        /*017c*/ 	.word	0x00000080
        /*0180*/ 	.word	0x00000001
        /*0184*/ 	.word	0x00000001


	//----- nvinfo : EIATTR_CBANK_PARAM_SIZE
	.align		4
.L_59:
        /*0188*/ 	.byte	0x03, 0x19
        /*018a*/ 	.short	0x00ac


	//----- nvinfo : EIATTR_PARAM_CBANK
	.align		4
        /*018c*/ 	.byte	0x04, 0x0a
        /*018e*/ 	.short	(.L_61 - .L_60)
	.align		4
.L_60:
        /*0190*/ 	.word	index@(.nv.constant0.triton_poi_fused_cat_27)
        /*0194*/ 	.short	0x0210
        /*0196*/ 	.short	0x00ac


	//----- nvinfo : EIATTR_SW_WAR
	.align		4
.L_61:
        /*0198*/ 	.byte	0x04, 0x36
        /*019a*/ 	.short	(.L_63 - .L_62)
.L_62:
        /*019c*/ 	.word	0x00000008
.L_63:


//--------------------- .nv.callgraph             --------------------------
	.section	.nv.callgraph,"",@"SHT_CUDA_CALLGRAPH"
	.align	4
	.sectionentsize	8
	.align		4
        /*0000*/ 	.word	0x00000000
	.align		4
        /*0004*/ 	.word	0xffffffff
	.align		4
        /*0008*/ 	.word	0x00000000
	.align		4
        /*000c*/ 	.word	0xfffffffe
	.align		4
        /*0010*/ 	.word	0x00000000
	.align		4
        /*0014*/ 	.word	0xfffffffd
	.align		4
        /*0018*/ 	.word	0x00000000
	.align		4
        /*001c*/ 	.word	0xfffffffc


//--------------------- .nv.constant4             --------------------------
	.section	.nv.constant4,"a",@progbits
	.align	8
	.align		8
.nv.constant4:
        /*0000*/ 	.dword	_$_str
	.align		8
        /*0008*/ 	.dword	_$_str_$_2


//--------------------- .text.triton_poi_fused_cat_27 --------------------------
	.section	.text.triton_poi_fused_cat_27,"ax",@progbits
	.align	128
        .global         triton_poi_fused_cat_27
        .type           triton_poi_fused_cat_27,@function
        .size           triton_poi_fused_cat_27,(.L_x_1 - triton_poi_fused_cat_27)
        .other          triton_poi_fused_cat_27,@"STO_CUDA_ENTRY STV_DEFAULT"
triton_poi_fused_cat_27:
.text.triton_poi_fused_cat_27:
[----:B------:R-:W-:Y:S01]  /*0000*/  LDC R1, c[0x0][0x28] ;  /* 0x00000a00ff017b82 */ /* 0x000fe20000000800 */
[----:B------:R-:W1:Y:S07]  /*0010*/  S2R R0, SR_TID.X ;  /* 0x0000000000007919 */ /* 0x000e6e0000002100 */
[----:B------:R-:W2:Y:S01]  /*0020*/  LDC.64 R4, c[0x0][0x220] ;  /* 0x00008800ff047b82 */ /* 0x000ea20000000a00 */
[----:B------:R-:W-:Y:S01]  /*0030*/  CS2R R18, SRZ ;  /* 0x0000000000127805 */ /* 0x000fe2000001ff00 */
[----:B------:R-:W-:Y:S01]  /*0040*/  ULDC.64 UR4, c[0x0][0x208] ;  /* 0x0000820000047ab9 */ /* 0x000fe20000000a00 */
[----:B------:R-:W3:Y:S01]  /*0050*/  S2R R3, SR_CTAID.X ;  /* 0x0000000000037919 */ /* 0x000ee20000002500 */
[----:B------:R-:W-:Y:S01]  /*0060*/  IMAD.MOV.U32 R44, RZ, RZ, RZ ;  /* 0x000000ffff2c7224 */ /* 0x000fe200078e00ff */
[----:B------:R-:W-:-:S02]  /*0070*/  CS2R R56, SRZ ;  /* 0x0000000000387805 */ /* 0x000fc4000001ff00 */
[----:B------:R-:W-:Y:S02]  /*0080*/  CS2R R92, SRZ ;  /* 0x00000000005c7805 */ /* 0x000fe4000001ff00 */
[----:B------:R-:W-:Y:S02]  /*0090*/  CS2R R88, SRZ ;  /* 0x0000000000587805 */ /* 0x000fe4000001ff00 */
[----:B------:R-:W-:Y:S02]  /*00a0*/  CS2R R36, SRZ ;  /* 0x0000000000247805 */ /* 0x000fe4000001ff00 */
[----:B------:R-:W-:Y:S02]  /*00b0*/  CS2R R28, SRZ ;  /* 0x00000000001c7805 */ /* 0x000fe4000001ff00 */
[----:B------:R-:W-:Y:S02]  /*00c0*/  CS2R R30, SRZ ;  /* 0x00000000001e7805 */ /* 0x000fe4000001ff00 */
[----:B------:R-:W-:Y:S01]  /*00d0*/  CS2R R34, SRZ ;  /* 0x0000000000227805 */ /* 0x000fe2000001ff00 */
[----:B------:R-:W4:Y:S01]  /*00e0*/  LDC.64 R10, c[0x0][0x218] ;  /* 0x00008600ff0a7b82 */ /* 0x000f220000000a00 */
[----:B------:R-:W-:-:S02]  /*00f0*/  CS2R R60, SRZ ;  /* 0x00000000003c7805 */ /* 0x000fc4000001ff00 */
[----:B------:R-:W-:Y:S02]  /*0100*/  CS2R R72, SRZ ;  /* 0x0000000000487805 */ /* 0x000fe4000001ff00 */
[----:B------:R-:W-:-:S03]  /*0110*/  CS2R R62, SRZ ;  /* 0x00000000003e7805 */ /* 0x000fc6000001ff00 */
[----:B------:R-:W5:Y:S01]  /*0120*/  LDC.64 R26, c[0x0][0x230] ;  /* 0x00008c00ff1a7b82 */ /* 0x000f620000000a00 */
[----:B------:R-:W-:Y:S02]  /*0130*/  CS2R R66, SRZ ;  /* 0x0000000000427805 */ /* 0x000fe4000001ff00 */
[----:B------:R-:W-:Y:S02]  /*0140*/  CS2R R68, SRZ ;  /* 0x0000000000447805 */ /* 0x000fe4000001ff00 */
[----:B------:R-:W-:-:S03]  /*0150*/  CS2R R70, SRZ ;  /* 0x0000000000467805 */ /* 0x000fc6000001ff00 */
[----:B------:R-:W4:Y:S01]  /*0160*/  LDC.64 R16, c[0x0][0x288] ;  /* 0x0000a200ff107b82 */ /* 0x000f220000000a00 */
[----:B-1----:R-:W-:-:S05]  /*0170*/  IMAD.SHL.U32 R0, R0, 0x4, RZ ;  /* 0x0000000400007824 */ /* 0x002fca00078e00ff */
[----:B------:R-:W-:Y:S02]  /*0180*/  LOP3.LUT R0, R0, 0x1fc, RZ, 0xc0, !PT ;  /* 0x000001fc00007812 */ /* 0x000fe400078ec0ff */
[----:B------:R-:W-:Y:S02]  /*0190*/  CS2R R48, SRZ ;  /* 0x0000000000307805 */ /* 0x000fe4000001ff00 */
[----:B------:R-:W-:Y:S02]  /*01a0*/  CS2R R52, SRZ ;  /* 0x0000000000347805 */ /* 0x000fe4000001ff00 */
[----:B------:R-:W-:Y:S02]  /*01b0*/  CS2R R74, SRZ ;  /* 0x00000000004a7805 */ /* 0x000fe4000001ff00 */
[----:B------:R-:W-:Y:S01]  /*01c0*/  CS2R R58, SRZ ;  /* 0x00000000003a7805 */ /* 0x000fe2000001ff00 */
[----:B---3--:R-:W-:Y:S01]  /*01d0*/  IMAD R0, R3, 0x400, R0 ;  /* 0x0000040003007824 */ /* 0x008fe200078e0200 */
[----:B------:R-:W-:-:S02]  /*01e0*/  CS2R R50, SRZ ;  /* 0x0000000000327805 */ /* 0x000fc4000001ff00 */
[----:B------:R-:W-:Y:S02]  /*01f0*/  CS2R R46, SRZ ;  /* 0x00000000002e7805 */ /* 0x000fe4000001ff00 */
[----:B------:R-:W-:Y:S01]  /*0200*/  CS2R R82, SRZ ;  /* 0x0000000000527805 */ /* 0x000fe2000001ff00 */
[----:B------:R-:W-:Y:S01]  /*0210*/  IMAD.HI R6, R0, 0x78787879, RZ ;  /* 0x7878787900067827 */ /* 0x000fe200078e02ff */
[----:B------:R-:W-:Y:S01]  /*0220*/  CS2R R86, SRZ ;  /* 0x0000000000567805 */ /* 0x000fe2000001ff00 */
[----:B------:R-:W1:Y:S03]  /*0230*/  LDC.64 R90, c[0x0][0x210] ;  /* 0x00008400ff5a7b82 */ /* 0x000e660000000a00 */
[----:B------:R-:W-:-:S04]  /*0240*/  SHF.R.U32.HI R7, RZ, 0x1f, R6 ;  /* 0x0000001fff077819 */ /* 0x000fc80000011606 */
[----:B------:R-:W-:Y:S01]  /*0250*/  LEA.HI.SX32 R13, R6, R7, 0x15 ;  /* 0x00000007060d7211 */ /* 0x000fe200078faaff */
[----:B------:R-:W3:Y:S03]  /*0260*/  LDC.64 R24, c[0x0][0x2a0] ;  /* 0x0000a800ff187b82 */ /* 0x000ee60000000a00 */
[----:B------:R-:W-:-:S04]  /*0270*/  LEA.HI R2, R13, R13, RZ, 0x9 ;  /* 0x0000000d0d027211 */ /* 0x000fc800078f48ff */
[----:B------:R-:W-:-:S05]  /*0280*/  LOP3.LUT R2, R2, 0xfffffe00, RZ, 0xc0, !PT ;  /* 0xfffffe0002027812 */ /* 0x000fca00078ec0ff */
[----:B------:R-:W-:-:S04]  /*0290*/  IMAD.IADD R43, R13, 0x1, -R2 ;  /* 0x000000010d2b7824 */ /* 0x000fc800078e0a02 */
[C---:B--2---:R-:W-:Y:S01]  /*02a0*/  IMAD.WIDE R2, R43.reuse, 0x4, R4 ;  /* 0x000000042b027825 */ /* 0x044fe200078e0204 */
[----:B------:R-:W-:-:S13]  /*02b0*/  ISETP.GE.AND P4, PT, R43, 0xa0, PT ;  /* 0x000000a02b00780c */ /* 0x000fda0003f86270 */
[----:B------:R-:W2:Y:S01]  /*02c0*/  @!P4 LDG.E.EL R18, desc[UR4][R2.64] ;  /* 0x000000040212c981 */ /* 0x000ea2000c2e1900 */
[----:B------:R-:W-:-:S03]  /*02d0*/  VIADD R12, R0, 0x200 ;  /* 0x00000200000c7836 */ /* 0x000fc60000000000 */
[----:B------:R-:W2:Y:S01]  /*02e0*/  @!P4 LDG.E.EL R44, desc[UR4][R2.64] ;  /* 0x00000004022cc981 */ /* 0x000ea2000c2e1900 */
[----:B------:R-:W-:-:S03]  /*02f0*/  IMAD.HI R14, R12, 0x78787879, RZ ;  /* 0x787878790c0e7827 */ /* 0x000fc600078e02ff */
[----:B------:R-:W2:Y:S02]  /*0300*/  @!P4 LDG.E.EL R56, desc[UR4][R2.64] ;  /* 0x000000040238c981 */ /* 0x000ea4000c2e1900 */
[----:B------:R-:W-:Y:S02]  /*0310*/  SHF.R.U32.HI R15, RZ, 0x1f, R14 ;  /* 0x0000001fff0f7819 */ /* 0x000fe4000001160e */
[----:B------:R1:W2:Y:S02]  /*0320*/  @!P4 LDG.E.EL R19, desc[UR4][R2.64] ;  /* 0x000000040213c981 */ /* 0x0002a4000c2e1900 */
[----:B------:R-:W-:-:S04]  /*0330*/  LEA.HI.SX32 R21, R14, R15, 0x15 ;  /* 0x0000000f0e157211 */ /* 0x000fc800078faaff */
[----:B------:R-:W-:-:S04]  /*0340*/  LEA.HI R8, R21, R21, RZ, 0x9 ;  /* 0x0000001515087211 */ /* 0x000fc800078f48ff */
[----:B------:R-:W-:-:S05]  /*0350*/  LOP3.LUT R8, R8, 0xfffffe00, RZ, 0xc0, !PT ;  /* 0xfffffe0008087812 */ /* 0x000fca00078ec0ff */
[----:B------:R-:W-:Y:S02]  /*0360*/  IMAD.IADD R41, R21, 0x1, -R8 ;  /* 0x0000000115297824 */ /* 0x000fe400078e0a08 */
[----:B------:R-:W1:Y:S03]  /*0370*/  LDC.64 R8, c[0x0][0x298] ;  /* 0x0000a600ff087b82 */ /* 0x000e660000000a00 */
[C---:B------:R-:W-:Y:S01]  /*0380*/  ISETP.GE.AND P1, PT, R41.reuse, 0xa0, PT ;  /* 0x000000a02900780c */ /* 0x040fe20003f26270 */
[----:B------:R-:W-:-:S12]  /*0390*/  IMAD.WIDE R4, R41, 0x4, R4 ;  /* 0x0000000429047825 */ /* 0x000fd800078e0204 */
[----:B------:R-:W2:Y:S04]  /*03a0*/  @!P1 LDG.E.EL R92, desc[UR4][R4.64] ;  /* 0x00000004045c9981 */ /* 0x000ea8000c2e1900 */
[----:B------:R-:W2:Y:S01]  /*03b0*/  @!P1 LDG.E.EL R93, desc[UR4][R4.64] ;  /* 0x00000004045d9981 */ /* 0x000ea2000c2e1900 */
[----:B------:R-:W-:-:S03]  /*03c0*/  ISETP.GT.AND P3, PT, R43, 0x1bf, PT ;  /* 0x000001bf2b00780c */ /* 0x000fc60003f64270 */
[----:B------:R-:W2:Y:S01]  /*03d0*/  @!P1 LDG.E.EL R89, desc[UR4][R4.64] ;  /* 0x0000000404599981 */ /* 0x000ea2000c2e1900 */
[----:B-1----:R-:W-:-:S03]  /*03e0*/  IMAD.WIDE R2, R43, 0x4, R8 ;  /* 0x000000042b027825 */ /* 0x002fc600078e0208 */
[----:B------:R-:W2:Y:S06]  /*03f0*/  @!P1 LDG.E.EL R36, desc[UR4][R4.64] ;  /* 0x0000000404249981 */ /* 0x000eac000c2e1900 */
[----:B------:R-:W2:Y:S01]  /*0400*/  @P3 LDG.E.EL R88, desc[UR4][R2.64+-0x700] ;  /* 0xfff9000402583981 */ /* 0x000ea2000c2e1900 */
[C---:B------:R-:W-:Y:S01]  /*0410*/  ISETP.GT.AND P5, PT, R41.reuse, 0x1bf, PT ;  /* 0x000001bf2900780c */ /* 0x040fe20003fa4270 */
[----:B------:R-:W-:Y:S02]  /*0420*/  IMAD.WIDE R8, R41, 0x4, R8 ;  /* 0x0000000429087825 */ /* 0x000fe400078e0208 */
[----:B------:R-:W2:Y:S04]  /*0430*/  @P3 LDG.E.EL R37, desc[UR4][R2.64+-0x700] ;  /* 0xfff9000402253981 */ /* 0x000ea8000c2e1900 */
[----:B------:R-:W2:Y:S04]  /*0440*/  @P3 LDG.E.EL R34, desc[UR4][R2.64+-0x700] ;  /* 0xfff9000402223981 */ /* 0x000ea8000c2e1900 */
[----:B------:R1:W2:Y:S04]  /*0450*/  @P3 LDG.E.EL R35, desc[UR4][R2.64+-0x700] ;  /* 0xfff9000402233981 */ /* 0x0002a8000c2e1900 */
[----:B------:R-:W2:Y:S04]  /*0460*/  @P5 LDG.E.EL R29, desc[UR4][R8.64+-0x700] ;  /* 0xfff90004081d5981 */ /* 0x000ea8000c2e1900 */
[----:B------:R-:W2:Y:S01]  /*0470*/  @P5 LDG.E.EL R28, desc[UR4][R8.64+-0x700] ;  /* 0xfff90004081c5981 */ /* 0x000ea2000c2e1900 */
[----:B01----:R-:W0:Y:S03]  /*0480*/  LDC.64 R2, c[0x0][0x270] ;  /* 0x00009c00ff027b82 */ /* 0x003e260000000a00 */
[----:B------:R-:W2:Y:S04]  /*0490*/  @P5 LDG.E.EL R31, desc[UR4][R8.64+-0x700] ;  /* 0xfff90004081f5981 */ /* 0x000ea8000c2e1900 */
[----:B------:R1:W2:Y:S01]  /*04a0*/  @P5 LDG.E.EL R30, desc[UR4][R8.64+-0x700] ;  /* 0xfff90004081e5981 */ /* 0x0002a2000c2e1900 */
[C---:B------:R-:W-:Y:S01]  /*04b0*/  LOP3.LUT R4, R43.reuse, 0xffffffc0, RZ, 0xc0, !PT ;  /* 0xffffffc02b047812 */ /* 0x040fe200078ec0ff */
[----:B-1----:R-:W1:Y:S03]  /*04c0*/  LDC.64 R8, c[0x0][0x228] ;  /* 0x00008a00ff087b82 */ /* 0x002e660000000a00 */
[----:B------:R-:W-:Y:S01]  /*04d0*/  ISETP.NE.AND P2, PT, R4, 0x180, PT ;  /* 0x000001800400780c */ /* 0x000fe20003f45270 */
[----:B----4-:R-:W-:Y:S01]  /*04e0*/  IMAD.WIDE R4, R43, 0x4, R10 ;  /* 0x000000042b047825 */ /* 0x010fe200078e020a */
[----:B------:R-:W-:-:S02]  /*04f0*/  LEA.HI.SX32 R23, R6, R7, 0xc ;  /* 0x0000000706177211 */ /* 0x000fc400078f62ff */
[----:B------:R-:W-:Y:S01]  /*0500*/  LEA.HI.SX32 R40, R14, R15, 0xc ;  /* 0x0000000f0e287211 */ /* 0x000fe200078f62ff */
[----:B------:R-:W-:Y:S01]  /*0510*/  IMAD R13, R13, -0x1100, R0 ;  /* 0xffffef000d0d7824 */ /* 0x000fe200078e0200 */
[----:B------:R-:W4:Y:S01]  /*0520*/  @!P4 LDG.E.EL R72, desc[UR4][R4.64] ;  /* 0x000000040448c981 */ /* 0x000f22000c2e1900 */
[----:B0-----:R-:W-:Y:S01]  /*0530*/  IMAD.WIDE R6, R43, 0x4, R2 ;  /* 0x000000042b067825 */ /* 0x001fe200078e0202 */
[----:B------:R-:W0:Y:S02]  /*0540*/  LDC.64 R14, c[0x0][0x290] ;  /* 0x0000a400ff0e7b82 */ /* 0x000e240000000a00 */
[----:B------:R-:W4:Y:S01]  /*0550*/  @!P4 LDG.E.EL R60, desc[UR4][R4.64] ;  /* 0x00000004043cc981 */ /* 0x000f22000c2e1900 */
[----:B------:R-:W-:-:S03]  /*0560*/  IMAD R21, R21, -0x1100, R12 ;  /* 0xffffef0015157824 */ /* 0x000fc600078e020c */
[----:B------:R-:W4:Y:S01]  /*0570*/  @!P4 LDG.E.EL R62, desc[UR4][R4.64] ;  /* 0x00000004043ec981 */ /* 0x000f22000c2e1900 */
[----:B------:R-:W-:-:S03]  /*0580*/  IMAD R38, R23, 0xee000, R13 ;  /* 0x000ee00017267824 */ /* 0x000fc600078e020d */
[----:B------:R1:W4:Y:S01]  /*0590*/  @!P4 LDG.E.EL R57, desc[UR4][R4.64] ;  /* 0x000000040439c981 */ /* 0x000322000c2e1900 */
[----:B------:R-:W-:-:S03]  /*05a0*/  VIADD R45, R43, 0xffffff60 ;  /* 0xffffff602b2d7836 */ /* 0x000fc60000000000 */
[----:B------:R-:W4:Y:S01]  /*05b0*/  @!P2 LDG.E.EL R61, desc[UR4][R6.64+-0x600] ;  /* 0xfffa0004063da981 */ /* 0x000f22000c2e1900 */
[----:B------:R-:W-:-:S03]  /*05c0*/  VIADD R42, R41, 0xffffff60 ;  /* 0xffffff60292a7836 */ /* 0x000fc60000000000 */
[----:B------:R-:W4:Y:S01]  /*05d0*/  @!P2 LDG.E.EL R73, desc[UR4][R6.64+-0x600] ;  /* 0xfffa00040649a981 */ /* 0x000f22000c2e1900 */
[----:B-1----:R-:W-:-:S03]  /*05e0*/  IMAD.WIDE R4, R43, 0x4, R8 ;  /* 0x000000042b047825 */ /* 0x002fc600078e0208 */
[----:B------:R-:W4:Y:S01]  /*05f0*/  @!P2 LDG.E.EL R67, desc[UR4][R6.64+-0x600] ;  /* 0xfffa00040643a981 */ /* 0x000f22000c2e1900 */
[----:B------:R-:W-:-:S03]  /*0600*/  IMAD R21, R40, 0xee000, R21 ;  /* 0x000ee00028157824 */ /* 0x000fc600078e0215 */
[----:B------:R1:W4:Y:S01]  /*0610*/  @!P2 LDG.E.EL R63, desc[UR4][R6.64+-0x600] ;  /* 0xfffa0004063fa981 */ /* 0x000322000c2e1900 */
[----:B------:R-:W-:-:S03]  /*0620*/  IMAD R38, R45, 0x1100, R38 ;  /* 0x000011002d267824 */ /* 0x000fc600078e0226 */
[----:B------:R-:W4:Y:S01]  /*0630*/  @!P4 LDG.E.EL R71, desc[UR4][R4.64] ;  /* 0x000000040447c981 */ /* 0x000f22000c2e1900 */
[----:B------:R-:W-:-:S03]  /*0640*/  IMAD R39, R42, 0x1100, R21 ;  /* 0x000011002a277824 */ /* 0x000fc600078e0215 */
[----:B------:R-:W4:Y:S01]  /*0650*/  @!P4 LDG.E.EL R68, desc[UR4][R4.64] ;  /* 0x000000040444c981 */ /* 0x000f22000c2e1900 */
[----:B-1----:R-:W-:-:S03]  /*0660*/  IMAD.WIDE R6, R41, 0x4, R10 ;  /* 0x0000000429067825 */ /* 0x002fc600078e020a */
[----:B------:R-:W4:Y:S04]  /*0670*/  @!P4 LDG.E.EL R49, desc[UR4][R4.64] ;  /* 0x000000040431c981 */ /* 0x000f28000c2e1900 */
[----:B------:R1:W4:Y:S01]  /*0680*/  @!P4 LDG.E.EL R53, desc[UR4][R4.64] ;  /* 0x000000040435c981 */ /* 0x000322000c2e1900 */
[----:B------:R-:W-:-:S03]  /*0690*/  IMAD R98, R23, -0xaa000, R38 ;  /* 0xfff5600017627824 */ /* 0x000fc600078e0226 */
[----:B------:R-:W4:Y:S04]  /*06a0*/  @!P1 LDG.E.EL R75, desc[UR4][R6.64] ;  /* 0x00000004064b9981 */ /* 0x000f28000c2e1900 */
[----:B------:R-:W4:Y:S01]  /*06b0*/  @!P1 LDG.E.EL R69, desc[UR4][R6.64] ;  /* 0x0000000406459981 */ /* 0x000f22000c2e1900 */
[----:B-1----:R-:W-:-:S03]  /*06c0*/  IMAD R5, R40, -0x220000, R12 ;  /* 0xffde000028057824 */ /* 0x002fc600078e020c */
[----:B------:R-:W4:Y:S04]  /*06d0*/  @!P1 LDG.E.EL R74, desc[UR4][R6.64] ;  /* 0x00000004064a9981 */ /* 0x000f28000c2e1900 */
[----:B------:R1:W4:Y:S01]  /*06e0*/  @!P1 LDG.E.EL R59, desc[UR4][R6.64] ;  /* 0x00000004063b9981 */ /* 0x000322000c2e1900 */
[C---:B------:R-:W-:Y:S02]  /*06f0*/  IMAD R95, R40.reuse, 0xaa000, R5 ;  /* 0x000aa000285f7824 */ /* 0x040fe400078e0205 */
[----:B------:R-:W-:Y:S02]  /*0700*/  IMAD R40, R40, -0xaa000, R39 ;  /* 0xfff5600028287824 */ /* 0x000fe400078e0227 */
[----:B-1----:R-:W-:-:S04]  /*0710*/  IMAD.WIDE R6, R41, 0x4, R8 ;  /* 0x0000000429067825 */ /* 0x002fc800078e0208 */
[----:B------:R-:W-:Y:S01]  /*0720*/  VIADD R13, R98, 0xffece000 ;  /* 0xffece000620d7836 */ /* 0x000fe20000000000 */
[----:B------:R-:W4:Y:S01]  /*0730*/  @!P1 LDG.E.EL R50, desc[UR4][R6.64] ;  /* 0x0000000406329981 */ /* 0x000f22000c2e1900 */
[----:B------:R-:W-:-:S03]  /*0740*/  VIADD R5, R40, 0xffece000 ;  /* 0xffece00028057836 */ /* 0x000fc60000000000 */
[----:B------:R-:W4:Y:S04]  /*0750*/  @!P1 LDG.E.EL R46, desc[UR4][R6.64] ;  /* 0x00000004062e9981 */ /* 0x000f28000c2e1900 */
[----:B------:R-:W4:Y:S04]  /*0760*/  @!P1 LDG.E.EL R47, desc[UR4][R6.64] ;  /* 0x00000004062f9981 */ /* 0x000f28000c2e1900 */
[----:B------:R5:W4:Y:S01]  /*0770*/  @!P1 LDG.E.EL R48, desc[UR4][R6.64] ;  /* 0x0000000406309981 */ /* 0x000b22000c2e1900 */
[----:B------:R-:W-:-:S04]  /*0780*/  IMAD.WIDE R12, R13, 0x4, R16 ;  /* 0x000000040d0c7825 */ /* 0x000fc800078e0210 */
[----:B------:R-:W-:-:S04]  /*0790*/  IMAD.WIDE R16, R5, 0x4, R16 ;  /* 0x0000000405107825 */ /* 0x000fc800078e0210 */
[----:B-----5:R-:W-:Y:S01]  /*07a0*/  IMAD.WIDE R6, R43, 0x4, R26 ;  /* 0x000000042b067825 */ /* 0x020fe200078e021a */
[----:B------:R-:W-:-:S04]  /*07b0*/  CS2R R4, SRZ ;  /* 0x0000000000047805 */ /* 0x000fc8000001ff00 */
[----:B------:R-:W5:Y:S01]  /*07c0*/  @!P4 LDG.E.EL R70, desc[UR4][R6.64] ;  /* 0x000000040646c981 */ /* 0x000f62000c2e1900 */
[----:B0-----:R-:W-:-:S03]  /*07d0*/  IMAD.WIDE R54, R41, 0x4, R14 ;  /* 0x0000000429367825 */ /* 0x001fc600078e020e */
[----:B------:R-:W4:Y:S04]  /*07e0*/  @!P4 LDG.E.EL R58, desc[UR4][R6.64] ;  /* 0x00000004063ac981 */ /* 0x000f28000c2e1900 */
[----:B------:R-:W4:Y:S04]  /*07f0*/  @!P4 LDG.E.EL R52, desc[UR4][R6.64] ;  /* 0x000000040634c981 */ /* 0x000f28000c2e1900 */
[----:B------:R0:W4:Y:S04]  /*0800*/  @!P4 LDG.E.EL R51, desc[UR4][R6.64] ;  /* 0x000000040633c981 */ /* 0x000128000c2e1900 */
[----:B------:R-:W4:Y:S04]  /*0810*/  @P5 LDG.E.EL R83, desc[UR4][R54.64+-0x700] ;  /* 0xfff9000436535981 */ /* 0x000f28000c2e1900 */
[----:B------:R-:W4:Y:S01]  /*0820*/  @P5 LDG.E.EL R86, desc[UR4][R54.64+-0x700] ;  /* 0xfff9000436565981 */ /* 0x000f22000c2e1900 */
[----:B0-----:R-:W-:Y:S01]  /*0830*/  CS2R R6, SRZ ;  /* 0x0000000000067805 */ /* 0x001fe2000001ff00 */
[C---:B------:R-:W-:Y:S01]  /*0840*/  IMAD R8, R23.reuse, -0x220000, R0 ;  /* 0xffde000017087824 */ /* 0x040fe200078e0200 */
[----:B------:R-:W-:Y:S01]  /*0850*/  CS2R R10, SRZ ;  /* 0x00000000000a7805 */ /* 0x000fe2000001ff00 */
[----:B------:R-:W4:Y:S04]  /*0860*/  @P5 LDG.E.EL R82, desc[UR4][R54.64+-0x700] ;  /* 0xfff9000436525981 */ /* 0x000f28000c2e1900 */
[----:B------:R0:W4:Y:S01]  /*0870*/  @P5 LDG.E.128 R4, desc[UR4][R16.64] ;  /* 0x0000000410045981 */ /* 0x000122000c1e1d00 */
[----:B------:R-:W-:Y:S01]  /*0880*/  IMAD R77, R23, 0xaa000, R8 ;  /* 0x000aa000174d7824 */ /* 0x000fe200078e0208 */
[----:B------:R-:W-:-:S02]  /*0890*/  CS2R R8, SRZ ;  /* 0x0000000000087805 */ /* 0x000fc4000001ff00 */
[----:B------:R-:W-:Y:S01]  /*08a0*/  CS2R R64, SRZ ;  /* 0x0000000000407805 */ /* 0x000fe2000001ff00 */
[----:B------:R-:W1:Y:S03]  /*08b0*/  LDC.64 R22, c[0x0][0x2a8] ;  /* 0x0000aa00ff167b82 */ /* 0x000e660000000a00 */
[----:B------:R3:W4:Y:S01]  /*08c0*/  @P3 LDG.E.128 R8, desc[UR4][R12.64] ;  /* 0x000000040c083981 */ /* 0x000722000c1e1d00 */
[----:B0-----:R-:W-:-:S05]  /*08d0*/  IMAD.WIDE R16, R43, 0x4, R14 ;  /* 0x000000042b107825 */ /* 0x001fca00078e020e */
[----:B------:R-:W4:Y:S01]  /*08e0*/  @P3 LDG.E.EL R64, desc[UR4][R16.64+-0x700] ;  /* 0xfff9000410403981 */ /* 0x000f22000c2e1900 */
[----:B------:R-:W-:Y:S01]  /*08f0*/  IMAD.MOV.U32 R76, RZ, RZ, RZ ;  /* 0x000000ffff4c7224 */ /* 0x000fe200078e00ff */
[----:B------:R-:W-:Y:S02]  /*0900*/  CS2R R80, SRZ ;  /* 0x0000000000507805 */ /* 0x000fe4000001ff00 */
[----:B---3--:R-:W-:Y:S02]  /*0910*/  CS2R R12, SRZ ;  /* 0x00000000000c7805 */ /* 0x008fe4000001ff00 */
[----:B------:R-:W-:Y:S01]  /*0920*/  CS2R R14, SRZ ;  /* 0x00000000000e7805 */ /* 0x000fe2000001ff00 */
[----:B------:R-:W-:Y:S01]  /*0930*/  IMAD.WIDE R94, R95, 0x4, R90 ;  /* 0x000000045f5e7825 */ /* 0x000fe200078e025a */
[----:B------:R-:W-:Y:S01]  /*0940*/  CS2R R78, SRZ ;  /* 0x00000000004e7805 */ /* 0x000fe2000001ff00 */
[----:B------:R-:W3:Y:S04]  /*0950*/  @P3 LDG.E.EL R76, desc[UR4][R16.64+-0x700] ;  /* 0xfff90004104c3981 */ /* 0x000ee8000c2e1900 */
[----:B------:R-:W3:Y:S04]  /*0960*/  @P5 LDG.E.EL R80, desc[UR4][R54.64+-0x700] ;  /* 0xfff9000436505981 */ /* 0x000ee8000c2e1900 */
[----:B------:R-:W3:Y:S01]  /*0970*/  @!P1 LDG.E.128 R12, desc[UR4][R94.64] ;  /* 0x000000045e0c9981 */ /* 0x000ee2000c1e1d00 */
[----:B------:R-:W-:Y:S01]  /*0980*/  CS2R R84, SRZ ;  /* 0x0000000000547805 */ /* 0x000fe2000001ff00 */
[----:B------:R-:W-:-:S02]  /*0990*/  IMAD.WIDE R20, R41, 0x4, R24 ;  /* 0x0000000429147825 */ /* 0x000fc400078e0218 */
[----:B------:R-:W3:Y:S02]  /*09a0*/  @P3 LDG.E.EL R66, desc[UR4][R16.64+-0x700] ;  /* 0xfff9000410423981 */ /* 0x000ee4000c2e1900 */
[----:B-1----:R-:W-:Y:S02]  /*09b0*/  IMAD.WIDE R32, R41, 0x4, R22 ;  /* 0x0000000429207825 */ /* 0x002fe400078e0216 */
[----:B------:R-:W3:Y:S04]  /*09c0*/  @P5 LDG.E.EL R79, desc[UR4][R20.64+-0x700] ;  /* 0xfff90004144f5981 */ /* 0x000ee8000c2e1900 */
[----:B------:R-:W3:Y:S01]  /*09d0*/  @P5 LDG.E.EL R85, desc[UR4][R32.64+-0x700] ;  /* 0xfff9000420555981 */ /* 0x000ee2000c2e1900 */
[----:B--2---:R-:W-:-:S03]  /*09e0*/  SEL R18, R18, RZ, !P4 ;  /* 0x000000ff12127207 */ /* 0x004fc60006000000 */
[----:B------:R0:W2:Y:S02]  /*09f0*/  @P3 LDG.E.EL R65, desc[UR4][R16.64+-0x700] ;  /* 0xfff9000410413981 */ /* 0x0000a4000c2e1900 */
[----:B------:R-:W-:Y:S01]  /*0a00*/  FADD R99, R18, 9.9999997473787516356e-06 ;  /* 0x3727c5ac12637421 */ /* 0x000fe20000000000 */
[----:B------:R-:W-:-:S05]  /*0a10*/  SEL R44, R44, RZ, !P4 ;  /* 0x000000ff2c2c7207 */ /* 0x000fca0006000000 */
[----:B------:R-:W1:Y:S01]  /*0a20*/  MUFU.SQRT R99, R99 ;  /* 0x0000006300637308 */ /* 0x000e620000002000 */
[----:B------:R-:W-:Y:S01]  /*0a30*/  FADD R101, R44, 9.9999997473787516356e-06 ;  /* 0x3727c5ac2c657421 */ /* 0x000fe20000000000 */
[----:B------:R-:W-:Y:S02]  /*0a40*/  SEL R103, R56, RZ, !P4 ;  /* 0x000000ff38677207 */ /* 0x000fe40006000000 */
[----:B0-----:R-:W-:Y:S02]  /*0a50*/  CS2R R16, SRZ ;  /* 0x0000000000107805 */ /* 0x001fe4000001ff00 */
[----:B------:R-:W-:Y:S02]  /*0a60*/  SEL R105, R19, RZ, !P4 ;  /* 0x000000ff13697207 */ /* 0x000fe40006000000 */
[----:B------:R-:W0:Y:S01]  /*0a70*/  MUFU.SQRT R101, R101 ;  /* 0x0000006500657308 */ /* 0x000e220000002000 */
[----:B------:R-:W-:Y:S01]  /*0a80*/  CS2R R18, SRZ ;  /* 0x0000000000127805 */ /* 0x000fe2000001ff00 */
[----:B------:R-:W-:Y:S01]  /*0a90*/  IMAD.WIDE R90, R77, 0x4, R90 ;  /* 0x000000044d5a7825 */ /* 0x000fe200078e025a */
[----:B-1----:R-:W-:-:S02]  /*0aa0*/  FSETP.GT.AND P6, PT, R99, 8.50705917302346158658e+37, PT ;  /* 0x7e8000006300780b */ /* 0x002fc40003fc4000 */
[----:B------:R-:W-:Y:S01]  /*0ab0*/  FSETP.GEU.AND P0, PT, R99, 1.175494350822287508e-38, PT ;  /* 0x008000006300780b */ /* 0x000fe20003f0e000 */
[----:B------:R-:W-:Y:S02]  /*0ac0*/  IMAD.MOV.U32 R44, RZ, RZ, 0x3e800000 ;  /* 0x3e800000ff2c7424 */ /* 0x000fe400078e00ff */
[----:B------:R-:W-:Y:S01]  /*0ad0*/  FADD R103, R103, 9.9999997473787516356e-06 ;  /* 0x3727c5ac67677421 */ /* 0x000fe20000000000 */
[----:B------:R1:W2:Y:S02]  /*0ae0*/  @!P4 LDG.E.128 R16, desc[UR4][R90.64] ;  /* 0x000000045a10c981 */ /* 0x0002a4000c1e1d00 */
[----:B------:R-:W-:-:S03]  /*0af0*/  FSEL R110, R44, 1, P6 ;  /* 0x3f8000002c6e7808 */ /* 0x000fc60003000000 */
[----:B------:R-:W1:Y:S02]  /*0b00*/  MUFU.SQRT R103, R103 ;  /* 0x0000006700677308 */ /* 0x000e640000002000 */
[----:B------:R-:W-:Y:S01]  /*0b10*/  @P6 FMUL R99, R99, 0.25 ;  /* 0x3e80000063636820 */ /* 0x000fe20000400000 */
[----:B0-----:R-:W-:Y:S01]  /*0b20*/  FSETP.GT.AND P6, PT, R101, 8.50705917302346158658e+37, PT ;  /* 0x7e8000006500780b */ /* 0x001fe20003fc4000 */
[----:B------:R-:W-:Y:S02]  /*0b30*/  @!P0 FMUL R110, R110, 16777216 ;  /* 0x4b8000006e6e8820 */ /* 0x000fe40000400000 */
[----:B------:R-:W-:Y:S01]  /*0b40*/  @!P0 FMUL R99, R99, 16777216 ;  /* 0x4b80000063638820 */ /* 0x000fe20000400000 */
[----:B------:R-:W-:Y:S01]  /*0b50*/  FSETP.GEU.AND P0, PT, R101, 1.175494350822287508e-38, PT ;  /* 0x008000006500780b */ /* 0x000fe20003f0e000 */
[----:B------:R-:W-:Y:S01]  /*0b60*/  FADD R105, R105, 9.9999997473787516356e-06 ;  /* 0x3727c5ac69697421 */ /* 0x000fe20000000000 */
[----:B------:R-:W-:Y:S02]  /*0b70*/  FSEL R111, R44, 1, P6 ;  /* 0x3f8000002c6f7808 */ /* 0x000fe40003000000 */
[----:B------:R-:W-:-:S03]  /*0b80*/  SEL R92, R92, RZ, !P1 ;  /* 0x000000ff5c5c7207 */ /* 0x000fc60004800000 */
[----:B------:R-:W0:Y:S02]  /*0b90*/  MUFU.SQRT R105, R105 ;  /* 0x0000006900697308 */ /* 0x000e240000002000 */
[----:B------:R-:W-:Y:S01]  /*0ba0*/  @P6 FMUL R101, R101, 0.25 ;  /* 0x3e80000065656820 */ /* 0x000fe20000400000 */
[----:B-1----:R-:W-:-:S03]  /*0bb0*/  FSETP.GT.AND P6, PT, R103, 8.50705917302346158658e+37, PT ;  /* 0x7e8000006700780b */ /* 0x002fc60003fc4000 */
[----:B------:R-:W-:Y:S01]  /*0bc0*/  @!P0 FMUL R101, R101, 16777216 ;  /* 0x4b80000065658820 */ /* 0x000fe20000400000 */
[----:B------:R-:W-:Y:S01]  /*0bd0*/  @!P0 FMUL R111, R111, 16777216 ;  /* 0x4b8000006f6f8820 */ /* 0x000fe20000400000 */
[----:B------:R-:W-:Y:S01]  /*0be0*/  FSETP.GEU.AND P0, PT, R103, 1.175494350822287508e-38, PT ;  /* 0x008000006700780b */ /* 0x000fe20003f0e000 */
[----:B------:R-:W-:Y:S01]  /*0bf0*/  FADD R114, R92, 9.9999997473787516356e-06 ;  /* 0x3727c5ac5c727421 */ /* 0x000fe20000000000 */
[----:B------:R-:W-:Y:S02]  /*0c00*/  FSEL R112, R44, 1, P6 ;  /* 0x3f8000002c707808 */ /* 0x000fe40003000000 */
[----:B------:R-:W-:-:S03]  /*0c10*/  SEL R93, R93, RZ, !P1 ;  /* 0x000000ff5d5d7207 */ /* 0x000fc60004800000 */
[----:B------:R-:W1:Y:S01]  /*0c20*/  MUFU.SQRT R114, R114 ;  /* 0x0000007200727308 */ /* 0x000e620000002000 */
[----:B------:R-:W-:Y:S01]  /*0c30*/  @P6 FMUL R103, R103, 0.25 ;  /* 0x3e80000067676820 */ /* 0x000fe20000400000 */
[----:B0-----:R-:W-:Y:S01]  /*0c40*/  FSETP.GT.AND P6, PT, R105, 8.50705917302346158658e+37, PT ;  /* 0x7e8000006900780b */ /* 0x001fe20003fc4000 */
[----:B------:R-:W-:-:S04]  /*0c50*/  IMAD.WIDE R26, R41, 0x4, R26 ;  /* 0x00000004291a7825 */ /* 0x000fc800078e021a */
[----:B------:R-:W-:Y:S01]  /*0c60*/  @!P0 FMUL R103, R103, 16777216 ;  /* 0x4b80000067678820 */ /* 0x000fe20000400000 */
[----:B------:R-:W-:Y:S01]  /*0c70*/  @!P0 FMUL R112, R112, 16777216 ;  /* 0x4b80000070708820 */ /* 0x000fe20000400000 */
[----:B------:R-:W-:Y:S01]  /*0c80*/  FSETP.GEU.AND P0, PT, R105, 1.175494350822287508e-38, PT ;  /* 0x008000006900780b */ /* 0x000fe20003f0e000 */
[----:B------:R-:W-:Y:S01]  /*0c90*/  FADD R115, R93, 9.9999997473787516356e-06 ;  /* 0x3727c5ac5d737421 */ /* 0x000fe20000000000 */
[----:B------:R-:W-:Y:S01]  /*0ca0*/  CS2R R54, SRZ ;  /* 0x0000000000367805 */ /* 0x000fe2000001ff00 */
[----:B------:R-:W2:Y:S01]  /*0cb0*/  @!P1 LDG.E.EL R87, desc[UR4][R26.64] ;  /* 0x000000041a579981 */ /* 0x000ea2000c2e1900 */
[----:B------:R-:W-:Y:S01]  /*0cc0*/  IMAD.MOV.U32 R56, RZ, RZ, RZ ;  /* 0x000000ffff387224 */ /* 0x000fe200078e00ff */
[----:B------:R-:W-:Y:S02]  /*0cd0*/  FSEL R113, R44, 1, P6 ;  /* 0x3f8000002c717808 */ /* 0x000fe40003000000 */
[----:B------:R-:W0:Y:S01]  /*0ce0*/  MUFU.SQRT R115, R115 ;  /* 0x0000007300737308 */ /* 0x000e220000002000 */
[----:B------:R-:W-:Y:S01]  /*0cf0*/  @P6 FMUL R105, R105, 0.25 ;  /* 0x3e80000069696820 */ /* 0x000fe20000400000 */
[----:B------:R-:W2:Y:S01]  /*0d00*/  @!P1 LDG.E.EL R54, desc[UR4][R26.64] ;  /* 0x000000041a369981 */ /* 0x000ea2000c2e1900 */
[----:B-1----:R-:W-:-:S02]  /*0d10*/  FSETP.GT.AND P6, PT, R114, 8.50705917302346158658e+37, PT ;  /* 0x7e8000007200780b */ /* 0x002fc40003fc4000 */
[----:B------:R-:W-:Y:S01]  /*0d20*/  SEL R118, R89, RZ, !P1 ;  /* 0x000000ff59767207 */ /* 0x000fe20004800000 */
[----:B------:R-:W-:Y:S01]  /*0d30*/  @!P0 FMUL R105, R105, 16777216 ;  /* 0x4b80000069698820 */ /* 0x000fe20000400000 */
[----:B------:R-:W-:Y:S01]  /*0d40*/  @!P0 FMUL R113, R113, 16777216 ;  /* 0x4b80000071718820 */ /* 0x000fe20000400000 */
[----:B------:R-:W2:Y:S01]  /*0d50*/  @!P1 LDG.E.EL R56, desc[UR4][R26.64] ;  /* 0x000000041a389981 */ /* 0x000ea2000c2e1900 */
[----:B------:R-:W-:Y:S01]  /*0d60*/  FSETP.GEU.AND P0, PT, R114, 1.175494350822287508e-38, PT ;  /* 0x008000007200780b */ /* 0x000fe20003f0e000 */
[----:B------:R-:W-:Y:S02]  /*0d70*/  FADD R118, R118, 9.9999997473787516356e-06 ;  /* 0x3727c5ac76767421 */ /* 0x000fe40000000000 */
[----:B------:R1:W2:Y:S01]  /*0d80*/  @!P1 LDG.E.EL R55, desc[UR4][R26.64] ;  /* 0x000000041a379981 */ /* 0x0002a2000c2e1900 */
[----:B------:R-:W-:Y:S02]  /*0d90*/  SEL R106, R88, RZ, P3 ;  /* 0x000000ff586a7207 */ /* 0x000fe40001800000 */
[----:B------:R-:W-:Y:S01]  /*0da0*/  CS2R R88, SRZ ;  /* 0x0000000000587805 */ /* 0x000fe2000001ff00 */
[----:B------:R-:W-:Y:S01]  /*0db0*/  IMAD.WIDE R24, R43, 0x4, R24 ;  /* 0x000000042b187825 */ /* 0x000fe200078e0218 */
[----:B------:R-:W-:-:S03]  /*0dc0*/  FSEL R116, R44, 1, P6 ;  /* 0x3f8000002c747808 */ /* 0x000fc60003000000 */
[----:B------:R-:W-:Y:S01]  /*0dd0*/  IMAD.WIDE R22, R43, 0x4, R22 ;  /* 0x000000042b167825 */ /* 0x000fe200078e0216 */
[----:B------:R-:W-:Y:S01]  /*0de0*/  CS2R R90, SRZ ;  /* 0x00000000005a7805 */ /* 0x000fe2000001ff00 */
[----:B------:R-:W1:Y:S02]  /*0df0*/  MUFU.SQRT R118, R118 ;  /* 0x0000007600767308 */ /* 0x000e640000002000 */
[----:B------:R-:W-:Y:S01]  /*0e00*/  @P6 FMUL R114, R114, 0.25 ;  /* 0x3e80000072726820 */ /* 0x000fe20000400000 */
[C---:B0-----:R-:W-:Y:S01]  /*0e10*/  FSETP.GT.AND P6, PT, R115.reuse, 8.50705917302346158658e+37, PT ;  /* 0x7e8000007300780b */ /* 0x041fe20003fc4000 */
[----:B------:R-:W2:Y:S01]  /*0e20*/  @P3 LDG.E.EL R78, desc[UR4][R24.64+-0x700] ;  /* 0xfff90004184e3981 */ /* 0x000ea2000c2e1900 */
[----:B------:R-:W-:Y:S01]  /*0e30*/  @!P0 FMUL R116, R116, 16777216 ;  /* 0x4b80000074748820 */ /* 0x000fe20000400000 */
[----:B------:R-:W-:Y:S01]  /*0e40*/  @!P0 FMUL R114, R114, 16777216 ;  /* 0x4b80000072728820 */ /* 0x000fe20000400000 */
[----:B------:R-:W-:Y:S01]  /*0e50*/  SEL R36, R36, RZ, !P1 ;  /* 0x000000ff24247207 */ /* 0x000fe20004800000 */
[----:B------:R-:W2:Y:S01]  /*0e60*/  @P3 LDG.E.EL R89, desc[UR4][R22.64+-0x700] ;  /* 0xfff9000416593981 */ /* 0x000ea2000c2e1900 */
[----:B------:R-:W-:Y:S01]  /*0e70*/  FSETP.GEU.AND P0, PT, R115, 1.175494350822287508e-38, PT ;  /* 0x008000007300780b */ /* 0x000fe20003f0e000 */
[----:B------:R-:W-:Y:S01]  /*0e80*/  IMAD.MOV.U32 R77, RZ, RZ, RZ ;  /* 0x000000ffff4d7224 */ /* 0x000fe200078e00ff */
[----:B------:R-:W-:Y:S01]  /*0e90*/  CS2R R92, SRZ ;  /* 0x00000000005c7805 */ /* 0x000fe2000001ff00 */
[----:B------:R-:W2:Y:S01]  /*0ea0*/  @P3 LDG.E.EL R81, desc[UR4][R24.64+-0x700] ;  /* 0xfff9000418513981 */ /* 0x000ea2000c2e1900 */
[----:B------:R-:W-:-:S02]  /*0eb0*/  CS2R R96, SRZ ;  /* 0x0000000000607805 */ /* 0x000fc4000001ff00 */
[----:B------:R-:W-:Y:S02]  /*0ec0*/  CS2R R94, SRZ ;  /* 0x00000000005e7805 */ /* 0x000fe4000001ff00 */
[----:B------:R-:W-:Y:S01]  /*0ed0*/  SEL R31, R31, RZ, P5 ;  /* 0x000000ff1f1f7207 */ /* 0x000fe20002800000 */
[----:B------:R-:W2:Y:S01]  /*0ee0*/  @P3 LDG.E.EL R91, desc[UR4][R22.64+-0x700] ;  /* 0xfff90004165b3981 */ /* 0x000ea2000c2e1900 */
[----:B------:R-:W-:Y:S01]  /*0ef0*/  FADD R36, R36, 9.9999997473787516356e-06 ;  /* 0x3727c5ac24247421 */ /* 0x000fe20000000000 */
[----:B------:R-:W-:Y:S01]  /*0f00*/  FSEL R117, R44, 1, P6 ;  /* 0x3f8000002c757808 */ /* 0x000fe20003000000 */
[----:B-1----:R-:W0:Y:S01]  /*0f10*/  LDC.64 R26, c[0x0][0x280] ;  /* 0x0000a000ff1a7b82 */ /* 0x002e220000000a00 */
[----:B------:R-:W2:Y:S01]  /*0f20*/  @P3 LDG.E.EL R77, desc[UR4][R24.64+-0x700] ;  /* 0xfff90004184d3981 */ /* 0x000ea2000c2e1900 */
[----:B------:R-:W1:Y:S01]  /*0f30*/  MUFU.SQRT R121, R36 ;  /* 0x0000002400797308 */ /* 0x000e620000002000 */
[----:B------:R-:W-:Y:S02]  /*0f40*/  @P6 FMUL R115, R115, 0.25 ;  /* 0x3e80000073736820 */ /* 0x000fe40000400000 */
[----:B------:R-:W2:Y:S01]  /*0f50*/  @P3 LDG.E.EL R88, desc[UR4][R22.64+-0x700] ;  /* 0xfff9000416583981 */ /* 0x000ea2000c2e1900 */
[C---:B------:R-:W-:Y:S01]  /*0f60*/  FSETP.GT.AND P6, PT, R118.reuse, 8.50705917302346158658e+37, PT ;  /* 0x7e8000007600780b */ /* 0x040fe20003fc4000 */
[----:B------:R-:W-:Y:S01]  /*0f70*/  @!P0 FMUL R115, R115, 16777216 ;  /* 0x4b80000073738820 */ /* 0x000fe20000400000 */
[----:B------:R-:W-:Y:S01]  /*0f80*/  @!P0 FMUL R117, R117, 16777216 ;  /* 0x4b80000075758820 */ /* 0x000fe20000400000 */
[----:B------:R-:W2:Y:S01]  /*0f90*/  @P3 LDG.E.EL R84, desc[UR4][R24.64+-0x700] ;  /* 0xfff9000418543981 */ /* 0x000ea2000c2e1900 */
[----:B------:R-:W-:-:S03]  /*0fa0*/  FSETP.GEU.AND P0, PT, R118, 1.175494350822287508e-38, PT ;  /* 0x008000007600780b */ /* 0x000fc60003f0e000 */
[----:B------:R1:W2:Y:S01]  /*0fb0*/  @P3 LDG.E.EL R90, desc[UR4][R22.64+-0x700] ;  /* 0xfff90004165a3981 */ /* 0x0002a2000c2e1900 */
[----:B------:R-:W-:-:S03]  /*0fc0*/  FADD R106, R106, 9.9999997473787516356e-06 ;  /* 0x3727c5ac6a6a7421 */ /* 0x000fc60000000000 */
[----:B------:R-:W2:Y:S04]  /*0fd0*/  @P5 LDG.E.EL R92, desc[UR4][R20.64+-0x700] ;  /* 0xfff90004145c5981 */ /* 0x000ea8000c2e1900 */
[----:B------:R-:W2:Y:S01]  /*0fe0*/  @P5 LDG.E.EL R97, desc[UR4][R32.64+-0x700] ;  /* 0xfff9000420615981 */ /* 0x000ea2000c2e1900 */
[----:B------:R-:W-:Y:S01]  /*0ff0*/  FSEL R119, R44, 1, P6 ;  /* 0x3f8000002c777808 */ /* 0x000fe20003000000 */
[----:B------:R-:W0:Y:S01]  /*1000*/  MUFU.SQRT R106, R106 ;  /* 0x0000006a006a7308 */ /* 0x000e220000002000 */
[----:B-1----:R-:W-:Y:S01]  /*1010*/  SEL R23, R29, RZ, P5 ;  /* 0x000000ff1d177207 */ /* 0x002fe20002800000 */
[----:B------:R-:W2:Y:S01]  /*1020*/  @P5 LDG.E.EL R93, desc[UR4][R20.64+-0x700] ;  /* 0xfff90004145d5981 */ /* 0x000ea2000c2e1900 */
[----:B------:R-:W-:Y:S01]  /*1030*/  SEL R22, R28, RZ, P5 ;  /* 0x000000ff1c167207 */ /* 0x000fe20002800000 */
[----:B------:R-:W-:Y:S01]  /*1040*/  @P6 FMUL R118, R118, 0.25 ;  /* 0x3e80000076766820 */ /* 0x000fe20000400000 */
[----:B------:R-:W-:Y:S01]  /*1050*/  SEL R30, R30, RZ, P5 ;  /* 0x000000ff1e1e7207 */ /* 0x000fe20002800000 */
[----:B------:R-:W2:Y:S01]  /*1060*/  @P5 LDG.E.EL R96, desc[UR4][R32.64+-0x700] ;  /* 0xfff9000420605981 */ /* 0x000ea2000c2e1900 */
[----:B------:R-:W1:Y:S01]  /*1070*/  LDC.64 R28, c[0x0][0x260] ;  /* 0x00009800ff1c7b82 */ /* 0x000e620000000a00 */
[----:B------:R-:W-:Y:S01]  /*1080*/  FSETP.GT.AND P6, PT, R121, 8.50705917302346158658e+37, PT ;  /* 0x7e8000007900780b */ /* 0x000fe20003fc4000 */
[----:B------:R-:W-:Y:S01]  /*1090*/  @!P0 FMUL R118, R118, 16777216 ;  /* 0x4b80000076768820 */ /* 0x000fe20000400000 */
[----:B------:R-:W-:Y:S01]  /*10a0*/  SEL R37, R37, RZ, P3 ;  /* 0x000000ff25257207 */ /* 0x000fe20001800000 */
[----:B------:R-:W-:Y:S01]  /*10b0*/  @!P0 FMUL R119, R119, 16777216 ;  /* 0x4b80000077778820 */ /* 0x000fe20000400000 */
[----:B------:R-:W-:Y:S01]  /*10c0*/  SEL R24, R34, RZ, P3 ;  /* 0x000000ff22187207 */ /* 0x000fe20001800000 */
[----:B------:R-:W2:Y:S01]  /*10d0*/  @P5 LDG.E.EL R94, desc[UR4][R20.64+-0x700] ;  /* 0xfff90004145e5981 */ /* 0x000ea2000c2e1900 */
[----:B------:R-:W-:Y:S01]  /*10e0*/  SEL R25, R35, RZ, P3 ;  /* 0x000000ff23197207 */ /* 0x000fe20001800000 */
[----:B------:R-:W-:Y:S01]  /*10f0*/  FADD R124, R31, 9.9999997473787516356e-06 ;  /* 0x3727c5ac1f7c7421 */ /* 0x000fe20000000000 */
[----:B------:R-:W-:Y:S01]  /*1100*/  FSETP.GEU.AND P0, PT, R121, 1.175494350822287508e-38, PT ;  /* 0x008000007900780b */ /* 0x000fe20003f0e000 */
[----:B------:R0:W2:Y:S01]  /*1110*/  @P5 LDG.E.EL R95, desc[UR4][R32.64+-0x700] ;  /* 0xfff90004205f5981 */ /* 0x0000a2000c2e1900 */
[----:B------:R-:W-:-:S02]  /*1120*/  FADD R125, R30, 9.9999997473787516356e-06 ;  /* 0x3727c5ac1e7d7421 */ /* 0x000fc40000000000 */
[----:B------:R-:W5:Y:S01]  /*1130*/  LDC.64 R30, c[0x0][0x268] ;  /* 0x00009a00ff1e7b82 */ /* 0x000f620000000a00 */
[----:B------:R-:W-:Y:S01]  /*1140*/  FADD R107, R37, 9.9999997473787516356e-06 ;  /* 0x3727c5ac256b7421 */ /* 0x000fe20000000000 */
[----:B------:R-:W-:Y:S01]  /*1150*/  FADD R24, R24, 9.9999997473787516356e-06 ;  /* 0x3727c5ac18187421 */ /* 0x000fe20000000000 */
[----:B------:R-:W-:Y:S01]  /*1160*/  FADD R25, R25, 9.9999997473787516356e-06 ;  /* 0x3727c5ac19197421 */ /* 0x000fe20000000000 */
[----:B------:R-:W-:Y:S01]  /*1170*/  FSEL R120, R44, 1, P6 ;  /* 0x3f8000002c787808 */ /* 0x000fe20003000000 */
[----:B------:R-:W-:Y:S01]  /*1180*/  @P6 FMUL R121, R121, 0.25 ;  /* 0x3e80000079796820 */ /* 0x000fe20000400000 */
[----:B------:R-:W-:Y:S01]  /*1190*/  MUFU.SQRT R108, R24 ;  /* 0x00000018006c7308 */ /* 0x000fe20000002000 */
[----:B0-----:R-:W-:Y:S01]  /*11a0*/  FSETP.GT.AND P6, PT, R106, 8.50705917302346158658e+37, PT ;  /* 0x7e8000006a00780b */ /* 0x001fe20003fc4000 */
[----:B------:R-:W-:Y:S01]  /*11b0*/  FADD R23, R23, 9.9999997473787516356e-06 ;  /* 0x3727c5ac17177421 */ /* 0x000fe20000000000 */
[----:B------:R-:W-:-:S05]  /*11c0*/  @!P0 FMUL R121, R121, 16777216 ;  /* 0x4b80000079798820 */ /* 0x000fca0000400000 */
[----:B------:R0:W-:Y:S01]  /*11d0*/  MUFU.SQRT R130, R25 ;  /* 0x0000001900827308 */ /* 0x0001e20000002000 */
[----:B------:R-:W-:Y:S01]  /*11e0*/  @!P0 FMUL R120, R120, 16777216 ;  /* 0x4b80000078788820 */ /* 0x000fe20000400000 */
[----:B------:R-:W-:Y:S01]  /*11f0*/  FADD R22, R22, 9.9999997473787516356e-06 ;  /* 0x3727c5ac16167421 */ /* 0x000fe20000000000 */
[----:B------:R-:W-:-:S05]  /*1200*/  FSETP.GEU.AND P0, PT, R106, 1.175494350822287508e-38, PT ;  /* 0x008000006a00780b */ /* 0x000fca0003f0e000 */
[----:B------:R-:W1:Y:S01]  /*1210*/  MUFU.SQRT R107, R107 ;  /* 0x0000006b006b7308 */ /* 0x000e620000002000 */
[----:B0-----:R-:W0:Y:S01]  /*1220*/  LDC.64 R24, c[0x0][0x278] ;  /* 0x00009e00ff187b82 */ /* 0x001e220000000a00 */
[----:B------:R-:W-:Y:S01]  /*1230*/  VIADD R33, R98, 0xfff12000 ;  /* 0xfff1200062217836 */ /* 0x000fe20000000000 */
[----:B------:R-:W-:-:S03]  /*1240*/  CS2R R20, SRZ ;  /* 0x0000000000147805 */ /* 0x000fc6000001ff00 */
[----:B-1----:R-:W-:Y:S02]  /*1250*/  IMAD.WIDE R32, R33, 0x4, R28 ;  /* 0x0000000421207825 */ /* 0x002fe400078e021c */
[----:B------:R-:W-:Y:S01]  /*1260*/  MUFU.SQRT R132, R23 ;  /* 0x0000001700847308 */ /* 0x000fe20000002000 */
[----:B------:R-:W-:Y:S01]  /*1270*/  FSEL R122, R44, 1, P6 ;  /* 0x3f8000002c7a7808 */ /* 0x000fe20003000000 */
[----:B------:R-:W-:-:S06]  /*1280*/  @P6 FMUL R106, R106, 0.25 ;  /* 0x3e8000006a6a6820 */ /* 0x000fcc0000400000 */
[----:B------:R1:W-:Y:S01]  /*1290*/  MUFU.SQRT R133, R22 ;  /* 0x0000001600857308 */ /* 0x0003e20000002000 */
[----:B------:R-:W-:Y:S02]  /*12a0*/  FSETP.GT.AND P6, PT, R107, 8.50705917302346158658e+37, PT ;  /* 0x7e8000006b00780b */ /* 0x000fe40003fc4000 */
[----:B-1----:R-:W-:-:S05]  /*12b0*/  CS2R R22, SRZ ;  /* 0x0000000000167805 */ /* 0x002fca000001ff00 */
[----:B------:R1:W-:Y:S01]  /*12c0*/  MUFU.RCP R127, R99 ;  /* 0x00000063007f7308 */ /* 0x0003e20000001000 */
[----:B------:R-:W-:Y:S01]  /*12d0*/  @!P0 FMUL R106, R106, 16777216 ;  /* 0x4b8000006a6a8820 */ /* 0x000fe20000400000 */
[----:B------:R-:W-:Y:S01]  /*12e0*/  @!P0 FMUL R122, R122, 16777216 ;  /* 0x4b8000007a7a8820 */ /* 0x000fe20000400000 */
[----:B------:R5:W2:Y:S01]  /*12f0*/  @!P2 LDG.E.128 R20, desc[UR4][R32.64] ;  /* 0x000000042014a981 */ /* 0x000aa2000c1e1d00 */
[----:B-1----:R-:W-:Y:S02]  /*1300*/  CS2R R98, SRZ ;  /* 0x0000000000627805 */ /* 0x002fe4000001ff00 */
[----:B------:R-:W-:Y:S01]  /*1310*/  FSETP.GEU.AND P0, PT, R107, 1.175494350822287508e-38, PT ;  /* 0x008000006b00780b */ /* 0x000fe20003f0e000 */
[C---:B-----5:R-:W-:Y:S01]  /*1320*/  IMAD.WIDE R32, R43.reuse, 0x4, R30 ;  /* 0x000000042b207825 */ /* 0x060fe200078e021e */
[----:B------:R1:W-:Y:S04]  /*1330*/  MUFU.RCP R126, R101 ;  /* 0x00000065007e7308 */ /* 0x0003e80000001000 */
[----:B------:R-:W5:Y:S01]  /*1340*/  @!P2 LDG.E.EL R98, desc[UR4][R32.64+-0x600] ;  /* 0xfffa00042062a981 */ /* 0x000f62000c2e1900 */
[----:B0-----:R-:W-:-:S03]  /*1350*/  IMAD.WIDE R34, R43, 0x4, R24 ;  /* 0x000000042b227825 */ /* 0x001fc600078e0218 */
[----:B------:R0:W-:Y:S01]  /*1360*/  MUFU.RCP R128, R105 ;  /* 0x0000006900807308 */ /* 0x0001e20000001000 */
[----:B-1----:R-:W-:Y:S01]  /*1370*/  CS2R R100, SRZ ;  /* 0x0000000000647805 */ /* 0x002fe2000001ff00 */
[----:B------:R-:W-:Y:S01]  /*1380*/  IMAD.WIDE R36, R43, 0x4, R26 ;  /* 0x000000042b247825 */ /* 0x000fe200078e021a */
[----:B------:R-:W-:-:S03]  /*1390*/  FSEL R123, R44, 1, P6 ;  /* 0x3f8000002c7b7808 */ /* 0x000fc60003000000 */
[----:B------:R-:W-:Y:S01]  /*13a0*/  @P6 FMUL R107, R107, 0.25 ;  /* 0x3e8000006b6b6820 */ /* 0x000fe20000400000 */
[----:B------:R-:W5:Y:S01]  /*13b0*/  @!P2 LDG.E.EL R99, desc[UR4][R32.64+-0x600] ;  /* 0xfffa00042063a981 */ /* 0x000f62000c2e1900 */
[----:B0-----:R-:W-:Y:S02]  /*13c0*/  CS2R R104, SRZ ;  /* 0x0000000000687805 */ /* 0x001fe4000001ff00 */
[----:B------:R-:W-:Y:S01]  /*13d0*/  FSETP.GT.AND P6, PT, R108, 8.50705917302346158658e+37, PT ;  /* 0x7e8000006c00780b */ /* 0x000fe20003fc4000 */
[----:B------:R-:W5:Y:S01]  /*13e0*/  @!P2 LDG.E.EL R101, desc[UR4][R34.64+-0x600] ;  /* 0xfffa00042265a981 */ /* 0x000f62000c2e1900 */
[----:B------:R-:W-:-:S03]  /*13f0*/  @!P0 FMUL R107, R107, 16777216 ;  /* 0x4b8000006b6b8820 */ /* 0x000fc60000400000 */
[----:B------:R-:W5:Y:S01]  /*1400*/  @!P2 LDG.E.EL R104, desc[UR4][R36.64+-0x600] ;  /* 0xfffa00042468a981 */ /* 0x000f62000c2e1900 */
[----:B------:R-:W-:Y:S01]  /*1410*/  @!P0 FMUL R123, R123, 16777216 ;  /* 0x4b8000007b7b8820 */ /* 0x000fe20000400000 */
[----:B------:R0:W-:Y:S02]  /*1420*/  MUFU.RCP R129, R103 ;  /* 0x0000006700817308 */ /* 0x0001e40000001000 */
[----:B------:R-:W5:Y:S01]  /*1430*/  @!P2 LDG.E.EL R100, desc[UR4][R32.64+-0x600] ;  /* 0xfffa00042064a981 */ /* 0x000f62000c2e1900 */
[----:B------:R-:W-:-:S03]  /*1440*/  FSETP.GEU.AND P0, PT, R108, 1.175494350822287508e-38, PT ;  /* 0x008000006c00780b */ /* 0x000fc60003f0e000 */
[----:B------:R1:W5:Y:S01]  /*1450*/  @!P2 LDG.E.EL R105, desc[UR4][R32.64+-0x600] ;  /* 0xfffa00042069a981 */ /* 0x000362000c2e1900 */
[----:B0-----:R-:W-:Y:S01]  /*1460*/  CS2R R102, SRZ ;  /* 0x0000000000667805 */ /* 0x001fe2000001ff00 */
[----:B------:R-:W-:Y:S01]  /*1470*/  @P6 FMUL R108, R108, 0.25 ;  /* 0x3e8000006c6c6820 */ /* 0x000fe20000400000 */
[----:B------:R-:W-:Y:S04]  /*1480*/  MUFU.RCP R135, R106 ;  /* 0x0000006a00877308 */ /* 0x000fe80000001000 */
[----:B------:R-:W5:Y:S04]  /*1490*/  @!P2 LDG.E.EL R102, desc[UR4][R34.64+-0x600] ;  /* 0xfffa00042266a981 */ /* 0x000f68000c2e1900 */
[----:B------:R-:W5:Y:S01]  /*14a0*/  @!P2 LDG.E.EL R103, desc[UR4][R36.64+-0x600] ;  /* 0xfffa00042467a981 */ /* 0x000f62000c2e1900 */
[----:B------:R0:W-:Y:S01]  /*14b0*/  MUFU.RCP R134, R107 ;  /* 0x0000006b00867308 */ /* 0x0001e20000001000 */
[----:B------:R-:W-:Y:S01]  /*14c0*/  @!P0 FMUL R108, R108, 16777216 ;  /* 0x4b8000006c6c8820 */ /* 0x000fe20000400000 */
[----:B0-----:R-:W-:-:S06]  /*14d0*/  CS2R R106, SRZ ;  /* 0x00000000006a7805 */ /* 0x001fcc000001ff00 */
[----:B------:R0:W-:Y:S01]  /*14e0*/  MUFU.RCP R136, R108 ;  /* 0x0000006c00887308 */ /* 0x0001e20000001000 */
[----:B------:R-:W5:Y:S04]  /*14f0*/  @!P2 LDG.E.EL R106, desc[UR4][R34.64+-0x600] ;  /* 0xfffa0004226aa981 */ /* 0x000f68000c2e1900 */
[----:B------:R-:W5:Y:S01]  /*1500*/  @!P2 LDG.E.EL R107, desc[UR4][R36.64+-0x600] ;  /* 0xfffa0004246ba981 */ /* 0x000f62000c2e1900 */
[----:B0-----:R-:W-:Y:S02]  /*1510*/  CS2R R108, SRZ ;  /* 0x00000000006c7805 */ /* 0x001fe4000001ff00 */
[----:B------:R-:W-:Y:S01]  /*1520*/  FSEL R137, R44, 1, P6 ;  /* 0x3f8000002c897808 */ /* 0x000fe20003000000 */
[----:B------:R-:W0:Y:S03]  /*1530*/  MUFU.SQRT R124, R124 ;  /* 0x0000007c007c7308 */ /* 0x000e260000002000 */
[----:B------:R-:W5:Y:S04]  /*1540*/  @!P2 LDG.E.EL R109, desc[UR4][R34.64+-0x600] ;  /* 0xfffa0004226da981 */ /* 0x000f68000c2e1900 */
[----:B------:R0:W5:Y:S01]  /*1550*/  @!P2 LDG.E.EL R108, desc[UR4][R36.64+-0x600] ;  /* 0xfffa0004246ca981 */ /* 0x000162000c2e1900 */
[C---:B------:R-:W-:Y:S01]  /*1560*/  FSETP.GT.AND P6, PT, R130.reuse, 8.50705917302346158658e+37, PT ;  /* 0x7e8000008200780b */ /* 0x040fe20003fc4000 */
[----:B------:R-:W-:Y:S01]  /*1570*/  @!P0 FMUL R137, R137, 16777216 ;  /* 0x4b80000089898820 */ /* 0x000fe20000400000 */
[----:B------:R-:W-:Y:S01]  /*1580*/  FSETP.GEU.AND P0, PT, R130, 1.175494350822287508e-38, PT ;  /* 0x008000008200780b */ /* 0x000fe20003f0e000 */
[----:B------:R-:W1:Y:S01]  /*1590*/  MUFU.SQRT R125, R125 ;  /* 0x0000007d007d7308 */ /* 0x000e620000002000 */
[----:B------:R-:W-:-:S09]  /*15a0*/  FSEL R139, R44, 1, P6 ;  /* 0x3f8000002c8b7808 */ /* 0x000fd20003000000 */
[----:B------:R-:W-:Y:S01]  /*15b0*/  @P6 FMUL R130, R130, 0.25 ;  /* 0x3e80000082826820 */ /* 0x000fe20000400000 */
[----:B0-----:R-:W-:Y:S01]  /*15c0*/  FSETP.GT.AND P6, PT, R124, 8.50705917302346158658e+37, PT ;  /* 0x7e8000007c00780b */ /* 0x001fe20003fc4000 */
[----:B------:R-:W-:Y:S02]  /*15d0*/  @!P0 FMUL R139, R139, 16777216 ;  /* 0x4b8000008b8b8820 */ /* 0x000fe40000400000 */
[----:B------:R-:W-:Y:S01]  /*15e0*/  @!P0 FMUL R130, R130, 16777216 ;  /* 0x4b80000082828820 */ /* 0x000fe20000400000 */
[----:B------:R-:W-:Y:S02]  /*15f0*/  FSETP.GEU.AND P0, PT, R124, 1.175494350822287508e-38, PT ;  /* 0x008000007c00780b */ /* 0x000fe40003f0e000 */
[----:B------:R-:W-:-:S07]  /*1600*/  FSEL R141, R44, 1, P6 ;  /* 0x3f8000002c8d7808 */ /* 0x000fce0003000000 */
[----:B------:R-:W-:Y:S01]  /*1610*/  @P6 FMUL R124, R124, 0.25 ;  /* 0x3e8000007c7c6820 */ /* 0x000fe20000400000 */
[----:B-1----:R-:W-:-:S03]  /*1620*/  FSETP.GT.AND P6, PT, R125, 8.50705917302346158658e+37, PT ;  /* 0x7e8000007d00780b */ /* 0x002fc60003fc4000 */
[----:B------:R-:W-:Y:S01]  /*1630*/  @!P0 FMUL R124, R124, 16777216 ;  /* 0x4b8000007c7c8820 */ /* 0x000fe20000400000 */
[----:B------:R-:W-:Y:S01]  /*1640*/  @!P0 FMUL R141, R141, 16777216 ;  /* 0x4b8000008d8d8820 */ /* 0x000fe20000400000 */
[----:B------:R-:W-:Y:S02]  /*1650*/  FSETP.GEU.AND P0, PT, R125, 1.175494350822287508e-38, PT ;  /* 0x008000007d00780b */ /* 0x000fe40003f0e000 */
[----:B------:R-:W-:-:S06]  /*1660*/  FSEL R138, R44, 1, P6 ;  /* 0x3f8000002c8a7808 */ /* 0x000fcc0003000000 */
[----:B------:R-:W-:Y:S01]  /*1670*/  @P6 FMUL R125, R125, 0.25 ;  /* 0x3e8000007d7d6820 */ /* 0x000fe20000400000 */
[----:B------:R-:W-:-:S04]  /*1680*/  FSETP.GT.AND P6, PT, R132, 8.50705917302346158658e+37, PT ;  /* 0x7e8000008400780b */ /* 0x000fc80003fc4000 */
[----:B------:R-:W-:Y:S01]  /*1690*/  @!P0 FMUL R125, R125, 16777216 ;  /* 0x4b8000007d7d8820 */ /* 0x000fe20000400000 */
[----:B------:R-:W-:Y:S01]  /*16a0*/  @!P0 FMUL R138, R138, 16777216 ;  /* 0x4b8000008a8a8820 */ /* 0x000fe20000400000 */
[C---:B------:R-:W-:Y:S01]  /*16b0*/  FSETP.GEU.AND P0, PT, R132.reuse, 1.175494350822287508e-38, PT ;  /* 0x008000008400780b */ /* 0x040fe20003f0e000 */
[----:B------:R-:W0:Y:S06]  /*16c0*/  MUFU.RCP R32, R115 ;  /* 0x0000007300207308 */ /* 0x000e2c0000001000 */
[----:B------:R-:W-:-:S06]  /*16d0*/  @P6 FMUL R132, R132, 0.25 ;  /* 0x3e80000084846820 */ /* 0x000fcc0000400000 */
[----:B------:R-:W-:Y:S01]  /*16e0*/  @!P0 FMUL R132, R132, 16777216 ;  /* 0x4b80000084848820 */ /* 0x000fe20000400000 */
[----:B------:R-:W-:Y:S01]  /*16f0*/  MUFU.RCP R124, R124 ;  /* 0x0000007c007c7308 */ /* 0x000fe20000001000 */
[----:B------:R-:W-:Y:S02]  /*1700*/  FSEL R33, R44, 1, P6 ;  /* 0x3f8000002c217808 */ /* 0x000fe40003000000 */
[----:B------:R-:W-:-:S05]  /*1710*/  FSETP.GT.AND P6, PT, R133, 8.50705917302346158658e+37, PT ;  /* 0x7e8000008500780b */ /* 0x000fca0003fc4000 */
[----:B------:R-:W1:Y:S01]  /*1720*/  MUFU.RCP R132, R132 ;  /* 0x0000008400847308 */ /* 0x000e620000001000 */
[----:B------:R-:W-:Y:S01]  /*1730*/  @!P0 FMUL R33, R33, 16777216 ;  /* 0x4b80000021218820 */ /* 0x000fe20000400000 */
[----:B------:R-:W-:Y:S01]  /*1740*/  FSETP.GEU.AND P0, PT, R133, 1.175494350822287508e-38, PT ;  /* 0x008000008500780b */ /* 0x000fe20003f0e000 */
[----:B0-----:R-:W-:Y:S01]  /*1750*/  FMUL R117, R32, R117 ;  /* 0x0000007520757220 */ /* 0x001fe20000400000 */
[----:B----4-:R-:W-:Y:S02]  /*1760*/  SEL R32, R6, RZ, P5 ;  /* 0x000000ff06207207 */ /* 0x010fe40002800000 */
[----:B------:R-:W-:Y:S02]  /*1770*/  SEL R83, R83, RZ, P5 ;  /* 0x000000ff53537207 */ /* 0x000fe40002800000 */
[----:B------:R-:W-:Y:S02]  /*1780*/  SEL R6, R5, RZ, P5 ;  /* 0x000000ff05067207 */ /* 0x000fe40002800000 */
[----:B------:R-:W-:-:S02]  /*1790*/  SEL R86, R86, RZ, P5 ;  /* 0x000000ff56567207 */ /* 0x000fc40002800000 */
[----:B------:R-:W-:Y:S01]  /*17a0*/  SEL R5, R4, RZ, P5 ;  /* 0x000000ff04057207 */ /* 0x000fe20002800000 */
[----:B------:R-:W-:Y:S01]  /*17b0*/  FADD R4, R32, -R83 ;  /* 0x8000005320047221 */ /* 0x000fe20000000000 */
[----:B-1----:R-:W-:Y:S01]  /*17c0*/  FMUL R37, R132, R33 ;  /* 0x0000002184257220 */ /* 0x002fe20000400000 */
[----:B------:R-:W-:Y:S01]  /*17d0*/  SEL R33, R7, RZ, P5 ;  /* 0x000000ff07217207 */ /* 0x000fe20002800000 */
[----:B------:R-:W-:Y:S01]  /*17e0*/  FMUL R124, R124, R141 ;  /* 0x0000008d7c7c7220 */ /* 0x000fe20000400000 */
[----:B------:R-:W-:Y:S01]  /*17f0*/  FADD R7, R5, -R86 ;  /* 0x8000005605077221 */ /* 0x000fe20000000000 */
[----:B------:R-:W-:Y:S01]  /*1800*/  @P6 FMUL R133, R133, 0.25 ;  /* 0x3e80000085856820 */ /* 0x000fe20000400000 */
[----:B------:R-:W-:Y:S01]  /*1810*/  FMUL R32, R37, R4 ;  /* 0x0000000425207220 */ /* 0x000fe20000400000 */
[----:B------:R-:W-:Y:S01]  /*1820*/  SEL R82, R82, RZ, P5 ;  /* 0x000000ff52527207 */ /* 0x000fe20002800000 */
[----:B------:R-:W-:Y:S01]  /*1830*/  FMUL R4, R124, R7 ;  /* 0x000000077c047220 */ /* 0x000fe20000400000 */
[----:B------:R-:W-:Y:S01]  /*1840*/  @!P0 FMUL R133, R133, 16777216 ;  /* 0x4b80000085858820 */ /* 0x000fe20000400000 */
[----:B------:R-:W-:Y:S01]  /*1850*/  SEL R7, R61, RZ, !P2 ;  /* 0x000000ff3d077207 */ /* 0x000fe20005000000 */
[----:B------:R-:W-:Y:S01]  /*1860*/  MUFU.RCP R131, R114 ;  /* 0x0000007200837308 */ /* 0x000fe20000001000 */
[----:B------:R-:W-:Y:S01]  /*1870*/  FADD R5, R33, -R82 ;  /* 0x8000005221057221 */ /* 0x000fe20000000000 */
[----:B------:R-:W-:-:S02]  /*1880*/  SEL R33, R11, RZ, P3 ;  /* 0x000000ff0b217207 */ /* 0x000fc40001800000 */
[----:B------:R-:W-:Y:S01]  /*1890*/  FADD R7, R7, 9.9999997473787516356e-06 ;  /* 0x3727c5ac07077421 */ /* 0x000fe20000000000 */
[----:B------:R-:W-:-:S03]  /*18a0*/  SEL R11, R8, RZ, P3 ;  /* 0x000000ff080b7207 */ /* 0x000fc60001800000 */
[----:B------:R-:W0:Y:S01]  /*18b0*/  MUFU.RCP R114, R133 ;  /* 0x0000008500727308 */ /* 0x000e220000001000 */
[----:B------:R-:W-:Y:S02]  /*18c0*/  SEL R8, R9, RZ, P3 ;  /* 0x000000ff09087207 */ /* 0x000fe40001800000 */
[----:B------:R-:W-:Y:S02]  /*18d0*/  SEL R9, R64, RZ, P3 ;  /* 0x000000ff40097207 */ /* 0x000fe40001800000 */
[----:B------:R-:W-:-:S03]  /*18e0*/  FSEL R35, R44, 1, P6 ;  /* 0x3f8000002c237808 */ /* 0x000fc60003000000 */
[----:B------:R-:W1:Y:S01]  /*18f0*/  MUFU.SQRT R7, R7 ;  /* 0x0000000700077308 */ /* 0x000e620000002000 */
[----:B------:R-:W-:Y:S01]  /*1900*/  FADD R8, R8, -R9 ;  /* 0x8000000908087221 */ /* 0x000fe20000000000 */
[----:B------:R-:W-:Y:S01]  /*1910*/  SEL R9, R73, RZ, !P2 ;  /* 0x000000ff49097207 */ /* 0x000fe20005000000 */
[----:B------:R-:W-:Y:S01]  /*1920*/  @!P0 FMUL R35, R35, 16777216 ;  /* 0x4b80000023238820 */ /* 0x000fe20000400000 */
[----:B---3--:R-:W-:-:S03]  /*1930*/  SEL R76, R76, RZ, P3 ;  /* 0x000000ff4c4c7207 */ /* 0x008fc60001800000 */
[----:B0-----:R-:W-:Y:S01]  /*1940*/  FMUL R114, R114, R35 ;  /* 0x0000002372727220 */ /* 0x001fe20000400000 */
[----:B------:R-:W-:Y:S01]  /*1950*/  FADD R9, R9, 9.9999997473787516356e-06 ;  /* 0x3727c5ac09097421 */ /* 0x000fe20000000000 */
[----:B------:R-:W-:Y:S01]  /*1960*/  SEL R35, R80, RZ, P5 ;  /* 0x000000ff50237207 */ /* 0x000fe20002800000 */
[----:B------:R-:W-:Y:S01]  /*1970*/  FADD R61, R33, -R76 ;  /* 0x8000004c213d7221 */ /* 0x000fe20000000000 */
[----:B------:R-:W0:Y:S01]  /*1980*/  MUFU.RCP R118, R118 ;  /* 0x0000007600767308 */ /* 0x000e220000001000 */
[----:B------:R-:W-:Y:S02]  /*1990*/  SEL R33, R13, RZ, !P1 ;  /* 0x000000ff0d217207 */ /* 0x000fe40004800000 */
[----:B------:R-:W-:Y:S02]  /*19a0*/  SEL R12, R12, RZ, !P1 ;  /* 0x000000ff0c0c7207 */ /* 0x000fe40004800000 */
[----:B------:R-:W-:Y:S01]  /*19b0*/  SEL R13, R75, RZ, !P1 ;  /* 0x000000ff4b0d7207 */ /* 0x000fe20004800000 */
[----:B------:R-:W-:Y:S01]  /*19c0*/  FADD R6, R6, -R35 ;  /* 0x8000002306067221 */ /* 0x000fe20000000000 */
[----:B------:R-:W-:Y:S01]  /*19d0*/  SEL R14, R14, RZ, !P1 ;  /* 0x000000ff0e0e7207 */ /* 0x000fe20004800000 */
[----:B------:R-:W3:Y:S01]  /*19e0*/  MUFU.SQRT R9, R9 ;  /* 0x0000000900097308 */ /* 0x000ee20000002000 */
[----:B------:R-:W-:-:S02]  /*19f0*/  SEL R35, R74, RZ, !P1 ;  /* 0x000000ff4a237207 */ /* 0x000fc40004800000 */
[----:B-1----:R-:W-:Y:S01]  /*1a00*/  FSETP.GT.AND P6, PT, R7, 8.50705917302346158658e+37, PT ;  /* 0x7e8000000700780b */ /* 0x002fe20003fc4000 */
[----:B------:R-:W-:Y:S01]  /*1a10*/  FMUL R116, R131, R116 ;  /* 0x0000007483747220 */ /* 0x000fe20000400000 */
[----:B------:R-:W-:Y:S01]  /*1a20*/  FADD R13, R12, -R13 ;  /* 0x8000000d0c0d7221 */ /* 0x000fe20000000000 */
[----:B------:R-:W-:Y:S02]  /*1a30*/  SEL R67, R67, RZ, !P2 ;  /* 0x000000ff43437207 */ /* 0x000fe40005000000 */
[----:B------:R-:W-:Y:S01]  /*1a40*/  SEL R12, R69, RZ, !P1 ;  /* 0x000000ff450c7207 */ /* 0x000fe20004800000 */
[----:B------:R-:W1:Y:S01]  /*1a50*/  MUFU.RCP R121, R121 ;  /* 0x0000007900797308 */ /* 0x000e620000001000 */
[----:B------:R-:W-:Y:S01]  /*1a60*/  FADD R14, R14, -R35 ;  /* 0x800000230e0e7221 */ /* 0x000fe20000000000 */
[----:B------:R-:W-:Y:S01]  /*1a70*/  FMUL R35, R116, R13 ;  /* 0x0000000d74237220 */ /* 0x000fe20000400000 */
[----:B------:R-:W-:Y:S01]  /*1a80*/  FADD R13, R67, 9.9999997473787516356e-06 ;  /* 0x3727c5ac430d7421 */ /* 0x000fe20000000000 */
[----:B------:R-:W-:Y:S01]  /*1a90*/  FADD R12, R33, -R12 ;  /* 0x8000000c210c7221 */ /* 0x000fe20000000000 */
[----:B------:R-:W-:-:S02]  /*1aa0*/  SEL R79, R79, RZ, P5 ;  /* 0x000000ff4f4f7207 */ /* 0x000fc40002800000 */
[----:B------:R-:W-:Y:S01]  /*1ab0*/  SEL R34, R85, RZ, P5 ;  /* 0x000000ff55227207 */ /* 0x000fe20002800000 */
[----:B0-----:R-:W-:Y:S01]  /*1ac0*/  FMUL R119, R118, R119 ;  /* 0x0000007776777220 */ /* 0x001fe20000400000 */
[----:B------:R-:W-:Y:S01]  /*1ad0*/  FMUL R117, R117, R12 ;  /* 0x0000000c75757220 */ /* 0x000fe20000400000 */
[C---:B------:R-:W-:Y:S01]  /*1ae0*/  FSETP.GEU.AND P0, PT, R7.reuse, 1.175494350822287508e-38, PT ;  /* 0x008000000700780b */ /* 0x040fe20003f0e000 */
[----:B------:R-:W0:Y:S01]  /*1af0*/  MUFU.SQRT R13, R13 ;  /* 0x0000000d000d7308 */ /* 0x000e220000002000 */
[----:B------:R-:W-:Y:S01]  /*1b00*/  @P6 FMUL R7, R7, 0.25 ;  /* 0x3e80000007076820 */ /* 0x000fe20000400000 */
[----:B------:R-:W-:Y:S01]  /*1b10*/  FSEL R12, R44, 1, P6 ;  /* 0x3f8000002c0c7808 */ /* 0x000fe20003000000 */
[----:B------:R-:W-:Y:S01]  /*1b20*/  FFMA R32, R79, R32, R34 ;  /* 0x000000204f207223 */ /* 0x000fe20000000022 */
[----:B---3--:R-:W-:Y:S01]  /*1b30*/  FSETP.GT.AND P6, PT, R9, 8.50705917302346158658e+37, PT ;  /* 0x7e8000000900780b */ /* 0x008fe20003fc4000 */
[----:B------:R-:W-:Y:S01]  /*1b40*/  FMUL R119, R119, R14 ;  /* 0x0000000e77777220 */ /* 0x000fe20000400000 */
[----:B------:R-:W-:-:S02]  /*1b50*/  SEL R15, R15, RZ, !P1 ;  /* 0x000000ff0f0f7207 */ /* 0x000fc40004800000 */
[----:B------:R-:W-:Y:S02]  /*1b60*/  SEL R34, R59, RZ, !P1 ;  /* 0x000000ff3b227207 */ /* 0x000fe40004800000 */
[----:B------:R-:W-:Y:S01]  /*1b70*/  SEL R14, R63, RZ, !P2 ;  /* 0x000000ff3f0e7207 */ /* 0x000fe20005000000 */
[----:B-1----:R-:W-:Y:S02]  /*1b80*/  FMUL R120, R121, R120 ;  /* 0x0000007879787220 */ /* 0x002fe40000400000 */
[----:B------:R-:W-:Y:S02]  /*1b90*/  FADD R15, R15, -R34 ;  /* 0x800000220f0f7221 */ /* 0x000fe40000000000 */
[----:B------:R-:W-:Y:S01]  /*1ba0*/  FADD R14, R14, 9.9999997473787516356e-06 ;  /* 0x3727c5ac0e0e7421 */ /* 0x000fe20000000000 */
[----:B------:R-:W-:Y:S01]  /*1bb0*/  @!P0 FMUL R7, R7, 16777216 ;  /* 0x4b80000007078820 */ /* 0x000fe20000400000 */
[----:B------:R-:W-:Y:S01]  /*1bc0*/  FMUL R120, R120, R15 ;  /* 0x0000000f78787220 */ /* 0x000fe20000400000 */
[----:B--2---:R-:W-:Y:S01]  /*1bd0*/  SEL R15, R17, RZ, !P4 ;  /* 0x000000ff110f7207 */ /* 0x004fe20006000000 */
[----:B------:R-:W-:Y:S01]  /*1be0*/  @!P0 FMUL R12, R12, 16777216 ;  /* 0x4b8000000c0c8820 */ /* 0x000fe20000400000 */
[----:B------:R-:W-:Y:S01]  /*1bf0*/  SEL R17, R16, RZ, !P4 ;  /* 0x000000ff10117207 */ /* 0x000fe20006000000 */
[----:B------:R-:W1:Y:S01]  /*1c00*/  MUFU.SQRT R14, R14 ;  /* 0x0000000e000e7308 */ /* 0x000e620000002000 */
[C---:B------:R-:W-:Y:S01]  /*1c10*/  FSETP.GEU.AND P0, PT, R9.reuse, 1.175494350822287508e-38, PT ;  /* 0x008000000900780b */ /* 0x040fe20003f0e000 */
[----:B------:R-:W-:Y:S01]  /*1c20*/  @P6 FMUL R9, R9, 0.25 ;  /* 0x3e80000009096820 */ /* 0x000fe20000400000 */
[----:B------:R-:W-:-:S02]  /*1c30*/  FSEL R16, R44, 1, P6 ;  /* 0x3f8000002c107808 */ /* 0x000fc40003000000 */
[----:B0-----:R-:W-:Y:S02]  /*1c40*/  FSETP.GT.AND P6, PT, R13, 8.50705917302346158658e+37, PT ;  /* 0x7e8000000d00780b */ /* 0x001fe40003fc4000 */
[----:B------:R-:W-:Y:S02]  /*1c50*/  SEL R33, R18, RZ, !P4 ;  /* 0x000000ff12217207 */ /* 0x000fe40006000000 */
[----:B------:R-:W-:Y:S02]  /*1c60*/  SEL R18, R60, RZ, !P4 ;  /* 0x000000ff3c127207 */ /* 0x000fe40006000000 */
[----:B------:R-:W-:-:S03]  /*1c70*/  SEL R72, R72, RZ, !P4 ;  /* 0x000000ff48487207 */ /* 0x000fc60006000000 */
[----:B------:R-:W-:Y:S01]  /*1c80*/  @!P0 FMUL R9, R9, 16777216 ;  /* 0x4b80000009098820 */ /* 0x000fe20000400000 */
[----:B------:R-:W-:Y:S01]  /*1c90*/  @!P0 FMUL R16, R16, 16777216 ;  /* 0x4b80000010108820 */ /* 0x000fe20000400000 */
[----:B------:R-:W-:Y:S01]  /*1ca0*/  FADD R18, R15, -R18 ;  /* 0x800000120f127221 */ /* 0x000fe20000000000 */
[C---:B------:R-:W-:Y:S01]  /*1cb0*/  FSETP.GEU.AND P0, PT, R13.reuse, 1.175494350822287508e-38, PT ;  /* 0x008000000d00780b */ /* 0x040fe20003f0e000 */
[----:B------:R-:W-:Y:S01]  /*1cc0*/  @P6 FMUL R13, R13, 0.25 ;  /* 0x3e8000000d0d6820 */ /* 0x000fe20000400000 */
[----:B------:R-:W-:Y:S02]  /*1cd0*/  SEL R19, R19, RZ, !P4 ;  /* 0x000000ff13137207 */ /* 0x000fe40006000000 */
[----:B------:R-:W-:Y:S02]  /*1ce0*/  SEL R34, R57, RZ, !P4 ;  /* 0x000000ff39227207 */ /* 0x000fe40006000000 */
[----:B------:R-:W-:Y:S01]  /*1cf0*/  FSEL R15, R44, 1, P6 ;  /* 0x3f8000002c0f7808 */ /* 0x000fe20003000000 */
[----:B------:R-:W-:Y:S01]  /*1d00*/  FMUL R110, R127, R110 ;  /* 0x0000006e7f6e7220 */ /* 0x000fe20000400000 */
[----:B-1----:R-:W-:Y:S01]  /*1d10*/  FSETP.GT.AND P6, PT, R14, 8.50705917302346158658e+37, PT ;  /* 0x7e8000000e00780b */ /* 0x002fe20003fc4000 */
[----:B------:R-:W-:Y:S01]  /*1d20*/  FADD R17, R17, -R72 ;  /* 0x8000004811117221 */ /* 0x000fe20000000000 */
[----:B------:R-:W-:Y:S01]  /*1d30*/  SEL R62, R62, RZ, !P4 ;  /* 0x000000ff3e3e7207 */ /* 0x000fe20006000000 */
[----:B------:R-:W-:Y:S01]  /*1d40*/  FMUL R113, R128, R113 ;  /* 0x0000007180717220 */ /* 0x000fe20000400000 */
[----:B------:R-:W-:Y:S01]  /*1d50*/  FADD R34, R19, -R34 ;  /* 0x8000002213227221 */ /* 0x000fe20000000000 */
[----:B------:R-:W-:Y:S01]  /*1d60*/  SEL R60, R71, RZ, !P4 ;  /* 0x000000ff473c7207 */ /* 0x000fe20006000000 */
[----:B------:R-:W-:Y:S01]  /*1d70*/  FMUL R111, R126, R111 ;  /* 0x0000006f7e6f7220 */ /* 0x000fe20000400000 */
[----:B------:R-:W-:Y:S01]  /*1d80*/  SEL R37, R70, RZ, !P4 ;  /* 0x000000ff46257207 */ /* 0x000fe20006000000 */
[----:B------:R-:W-:Y:S01]  /*1d90*/  FMUL R17, R110, R17 ;  /* 0x000000116e117220 */ /* 0x000fe20000400000 */
[----:B------:R-:W-:Y:S01]  /*1da0*/  FADD R19, R33, -R62 ;  /* 0x8000003e21137221 */ /* 0x000fe20000000000 */
[----:B------:R-:W-:Y:S01]  /*1db0*/  SEL R33, R68, RZ, !P4 ;  /* 0x000000ff44217207 */ /* 0x000fe20006000000 */
[----:B------:R-:W-:Y:S01]  /*1dc0*/  FMUL R36, R113, R34 ;  /* 0x0000002271247220 */ /* 0x000fe20000400000 */
[----:B------:R-:W-:Y:S01]  /*1dd0*/  SEL R58, R58, RZ, !P4 ;  /* 0x000000ff3a3a7207 */ /* 0x000fe20006000000 */
[----:B------:R-:W-:Y:S01]  /*1de0*/  FMUL R18, R111, R18 ;  /* 0x000000126f127220 */ /* 0x000fe20000400000 */
[----:B------:R-:W-:Y:S01]  /*1df0*/  FFMA R34, R60, R17, R37 ;  /* 0x000000113c227223 */ /* 0x000fe20000000025 */
[----:B------:R-:W-:Y:S01]  /*1e00*/  FMUL R112, R129, R112 ;  /* 0x0000007081707220 */ /* 0x000fe20000400000 */
[----:B------:R-:W-:Y:S01]  /*1e10*/  @!P0 FMUL R13, R13, 16777216 ;  /* 0x4b8000000d0d8820 */ /* 0x000fe20000400000 */
[----:B------:R-:W-:Y:S01]  /*1e20*/  @!P0 FMUL R15, R15, 16777216 ;  /* 0x4b8000000f0f8820 */ /* 0x000fe20000400000 */
[C---:B------:R-:W-:Y:S01]  /*1e30*/  FSETP.GEU.AND P0, PT, R14.reuse, 1.175494350822287508e-38, PT ;  /* 0x008000000e00780b */ /* 0x040fe20003f0e000 */
[----:B------:R-:W-:Y:S01]  /*1e40*/  FFMA R33, R33, R18, R58 ;  /* 0x0000001221217223 */ /* 0x000fe2000000003a */
[----:B------:R-:W-:Y:S01]  /*1e50*/  @P6 FMUL R14, R14, 0.25 ;  /* 0x3e8000000e0e6820 */ /* 0x000fe20000400000 */
[----:B------:R-:W-:Y:S01]  /*1e60*/  FSEL R17, R44, 1, P6 ;  /* 0x3f8000002c117808 */ /* 0x000fe20003000000 */
[----:B------:R-:W-:Y:S01]  /*1e70*/  FMUL R19, R112, R19 ;  /* 0x0000001370137220 */ /* 0x000fe20000400000 */
[----:B------:R-:W-:-:S02]  /*1e80*/  SEL R18, R49, RZ, !P4 ;  /* 0x000000ff31127207 */ /* 0x000fc40006000000 */
[----:B------:R-:W-:Y:S02]  /*1e90*/  SEL R37, R52, RZ, !P4 ;  /* 0x000000ff34257207 */ /* 0x000fe40006000000 */
[----:B------:R-:W-:Y:S02]  /*1ea0*/  FSETP.GEU.AND P6, PT, R34, RZ, PT ;  /* 0x000000ff2200720b */ /* 0x000fe40003fce000 */
[----:B------:R-:W-:Y:S01]  /*1eb0*/  SEL R49, R53, RZ, !P4 ;  /* 0x000000ff35317207 */ /* 0x000fe20006000000 */
[----:B------:R-:W-:Y:S01]  /*1ec0*/  FFMA R37, R18, R19, R37 ;  /* 0x0000001312257223 */ /* 0x000fe20000000025 */
[----:B------:R-:W-:Y:S02]  /*1ed0*/  SEL R53, RZ, 0x1, P6 ;  /* 0x00000001ff357807 */ /* 0x000fe40003000000 */
[----:B------:R-:W-:Y:S02]  /*1ee0*/  SEL R52, R51, RZ, !P4 ;  /* 0x000000ff33347207 */ /* 0x000fe40006000000 */
[----:B------:R-:W-:-:S02]  /*1ef0*/  FSETP.GEU.AND P6, PT, R33, RZ, PT ;  /* 0x000000ff2100720b */ /* 0x000fc40003fce000 */
[----:B------:R-:W-:Y:S01]  /*1f00*/  SEL R50, R50, RZ, !P1 ;  /* 0x000000ff32327207 */ /* 0x000fe20004800000 */
[----:B------:R-:W-:Y:S01]  /*1f10*/  FFMA R36, R49, R36, R52 ;  /* 0x0000002431247223 */ /* 0x000fe20000000034 */
[----:B------:R-:W-:Y:S02]  /*1f20*/  SEL R58, RZ, 0x1fffe, P6 ;  /* 0x0001fffeff3a7807 */ /* 0x000fe40003000000 */
[----:B------:R-:W-:Y:S02]  /*1f30*/  SEL R87, R87, RZ, !P1 ;  /* 0x000000ff57577207 */ /* 0x000fe40004800000 */
[----:B------:R-:W-:Y:S01]  /*1f40*/  FSETP.GEU.AND P6, PT, R37, RZ, PT ;  /* 0x000000ff2500720b */ /* 0x000fe20003fce000 */
[----:B------:R-:W0:Y:S01]  /*1f50*/  MUFU.RCP R130, R130 ;  /* 0x0000008200827308 */ /* 0x000e220000001000 */
[----:B------:R-:W-:Y:S01]  /*1f60*/  SEL R46, R46, RZ, !P1 ;  /* 0x000000ff2e2e7207 */ /* 0x000fe20004800000 */
[----:B------:R-:W-:Y:S01]  /*1f70*/  FFMA R35, R50, R35, R87 ;  /* 0x0000002332237223 */ /* 0x000fe20000000057 */
[----:B------:R-:W-:-:S02]  /*1f80*/  SEL R19, RZ, 0x4, P6 ;  /* 0x00000004ff137807 */ /* 0x000fc40003000000 */
[----:B------:R-:W-:Y:S02]  /*1f90*/  SEL R49, R54, RZ, !P1 ;  /* 0x000000ff36317207 */ /* 0x000fe40004800000 */
[----:B------:R-:W-:Y:S02]  /*1fa0*/  FSETP.GEU.AND P6, PT, R36, RZ, PT ;  /* 0x000000ff2400720b */ /* 0x000fe40003fce000 */
[----:B------:R-:W-:Y:S02]  /*1fb0*/  SEL R18, R47, RZ, !P1 ;  /* 0x000000ff2f127207 */ /* 0x000fe40004800000 */
[----:B------:R-:W-:Y:S01]  /*1fc0*/  SEL R47, R48, RZ, !P1 ;  /* 0x000000ff302f7207 */ /* 0x000fe20004800000 */
[----:B------:R-:W-:Y:S01]  /*1fd0*/  FFMA R48, R46, R117, R49 ;  /* 0x000000752e307223 */ /* 0x000fe20000000031 */
[----:B------:R-:W-:Y:S02]  /*1fe0*/  SEL R50, R56, RZ, !P1 ;  /* 0x000000ff38327207 */ /* 0x000fe40004800000 */
[----:B------:R-:W-:-:S02]  /*1ff0*/  SEL R52, RZ, 0x7fff8, P6 ;  /* 0x0007fff8ff347807 */ /* 0x000fc40003000000 */
[----:B------:R-:W-:Y:S02]  /*2000*/  SEL R55, R55, RZ, !P1 ;  /* 0x000000ff37377207 */ /* 0x000fe40004800000 */
[----:B------:R-:W-:Y:S02]  /*2010*/  FSETP.GEU.AND P6, PT, R35, RZ, PT ;  /* 0x000000ff2300720b */ /* 0x000fe40003fce000 */
[----:B------:R-:W-:Y:S02]  /*2020*/  SEL R10, R10, RZ, P3 ;  /* 0x000000ff0a0a7207 */ /* 0x000fe40001800000 */
[----:B------:R-:W-:Y:S01]  /*2030*/  SEL R65, R65, RZ, P3 ;  /* 0x000000ff41417207 */ /* 0x000fe20001800000 */
[----:B------:R-:W-:Y:S01]  /*2040*/  FFMA R46, R47, R120, R50 ;  /* 0x000000782f2e7223 */ /* 0x000fe20000000032 */
[----:B------:R-:W-:Y:S01]  /*2050*/  SEL R59, RZ, 0x1, P6 ;  /* 0x00000001ff3b7807 */ /* 0x000fe20003000000 */
[----:B------:R-:W-:Y:S01]  /*2060*/  FFMA R47, R18, R119, R55 ;  /* 0x00000077122f7223 */ /* 0x000fe20000000037 */
[----:B------:R-:W-:Y:S01]  /*2070*/  FSETP.GEU.AND P6, PT, R48, RZ, PT ;  /* 0x000000ff3000720b */ /* 0x000fe20003fce000 */
[----:B------:R-:W-:Y:S01]  /*2080*/  FMUL R137, R136, R137 ;  /* 0x0000008988897220 */ /* 0x000fe20000400000 */
[----:B------:R-:W-:Y:S01]  /*2090*/  FADD R10, R10, -R65 ;  /* 0x800000410a0a7221 */ /* 0x000fe20000000000 */
[----:B------:R-:W-:-:S02]  /*20a0*/  SEL R49, R78, RZ, P3 ;  /* 0x000000ff4e317207 */ /* 0x000fc40001800000 */
[----:B------:R-:W-:Y:S01]  /*20b0*/  SEL R60, RZ, 0x1fffe, P6 ;  /* 0x0001fffeff3c7807 */ /* 0x000fe20003000000 */
[----:B0-----:R-:W-:Y:S01]  /*20c0*/  FMUL R130, R130, R139 ;  /* 0x0000008b82827220 */ /* 0x001fe20000400000 */
[----:B------:R-:W-:Y:S01]  /*20d0*/  SEL R50, R89, RZ, P3 ;  /* 0x000000ff59327207 */ /* 0x000fe20001800000 */
[----:B------:R-:W-:Y:S01]  /*20e0*/  FMUL R10, R137, R10 ;  /* 0x0000000a890a7220 */ /* 0x000fe20000400000 */
[----:B------:R-:W-:Y:S02]  /*20f0*/  FSETP.GEU.AND P6, PT, R47, RZ, PT ;  /* 0x000000ff2f00720b */ /* 0x000fe40003fce000 */
[----:B------:R-:W-:Y:S01]  /*2100*/  SEL R66, R66, RZ, P3 ;  /* 0x000000ff42427207 */ /* 0x000fe20001800000 */
[----:B------:R-:W-:Y:S01]  /*2110*/  FMUL R61, R130, R61 ;  /* 0x0000003d823d7220 */ /* 0x000fe20000400000 */
[----:B------:R-:W-:Y:S01]  /*2120*/  SEL R18, R81, RZ, P3 ;  /* 0x000000ff51127207 */ /* 0x000fe20001800000 */
[----:B------:R-:W-:Y:S01]  /*2130*/  FFMA R10, R49, R10, R50 ;  /* 0x0000000a310a7223 */ /* 0x000fe20000000032 */
[----:B------:R-:W-:-:S02]  /*2140*/  SEL R91, R91, RZ, P3 ;  /* 0x000000ff5b5b7207 */ /* 0x000fc40001800000 */
[----:B------:R-:W-:Y:S02]  /*2150*/  SEL R54, RZ, 0x4, P6 ;  /* 0x00000004ff367807 */ /* 0x000fe40003000000 */
[----:B------:R-:W-:Y:S01]  /*2160*/  FSETP.GEU.AND P6, PT, R46, RZ, PT ;  /* 0x000000ff2e00720b */ /* 0x000fe20003fce000 */
[----:B------:R-:W-:Y:S01]  /*2170*/  FMUL R122, R135, R122 ;  /* 0x0000007a877a7220 */ /* 0x000fe20000400000 */
[----:B------:R-:W-:Y:S01]  /*2180*/  FADD R11, R11, -R66 ;  /* 0x800000420b0b7221 */ /* 0x000fe20000000000 */
[----:B------:R-:W-:Y:S01]  /*2190*/  FFMA R61, R18, R61, R91 ;  /* 0x0000003d123d7223 */ /* 0x000fe2000000005b */
[----:B------:R-:W-:Y:S02]  /*21a0*/  SEL R55, RZ, 0x7fff8, P6 ;  /* 0x0007fff8ff377807 */ /* 0x000fe40003000000 */
[----:B------:R-:W-:Y:S01]  /*21b0*/  SEL R18, R77, RZ, P3 ;  /* 0x000000ff4d127207 */ /* 0x000fe20001800000 */
[----:B------:R-:W-:Y:S01]  /*21c0*/  FMUL R11, R122, R11 ;  /* 0x0000000b7a0b7220 */ /* 0x000fe20000400000 */
[----:B------:R-:W-:-:S02]  /*21d0*/  SEL R51, R88, RZ, P3 ;  /* 0x000000ff58337207 */ /* 0x000fc40001800000 */
[----:B------:R-:W-:Y:S01]  /*21e0*/  FSETP.GEU.AND P6, PT, R10, RZ, PT ;  /* 0x000000ff0a00720b */ /* 0x000fe20003fce000 */
[----:B------:R-:W0:Y:S01]  /*21f0*/  MUFU.RCP R125, R125 ;  /* 0x0000007d007d7308 */ /* 0x000e220000001000 */
[----:B------:R-:W-:Y:S01]  /*2200*/  FMUL R123, R134, R123 ;  /* 0x0000007b867b7220 */ /* 0x000fe20000400000 */
[----:B------:R-:W-:Y:S01]  /*2210*/  SEL R49, R84, RZ, P3 ;  /* 0x000000ff54317207 */ /* 0x000fe20001800000 */
[----:B------:R-:W-:Y:S01]  /*2220*/  FFMA R18, R18, R11, R51 ;  /* 0x0000000b12127223 */ /* 0x000fe20000000033 */
[----:B------:R-:W-:Y:S01]  /*2230*/  SEL R62, RZ, 0x1fffe, P6 ;  /* 0x0001fffeff3e7807 */ /* 0x000fe20003000000 */
[----:B------:R-:W-:Y:S01]  /*2240*/  FMUL R8, R123, R8 ;  /* 0x000000087b087220 */ /* 0x000fe20000400000 */
[----:B------:R-:W-:Y:S02]  /*2250*/  SEL R90, R90, RZ, P3 ;  /* 0x000000ff5a5a7207 */ /* 0x000fe40001800000 */
[----:B------:R-:W-:Y:S01]  /*2260*/  FSETP.GEU.AND P6, PT, R61, RZ, PT ;  /* 0x000000ff3d00720b */ /* 0x000fe20003fce000 */
[----:B------:R-:W1:Y:S01]  /*2270*/  MUFU.RCP R7, R7 ;  /* 0x0000000700077308 */ /* 0x000e620000001000 */
[----:B------:R-:W-:Y:S01]  /*2280*/  SEL R92, R92, RZ, P5 ;  /* 0x000000ff5c5c7207 */ /* 0x000fe20002800000 */
[----:B------:R-:W-:Y:S01]  /*2290*/  FFMA R11, R49, R8, R90 ;  /* 0x00000008310b7223 */ /* 0x000fe2000000005a */
[----:B------:R-:W-:Y:S01]  /*22a0*/  SEL R63, RZ, 0x1, P6 ;  /* 0x00000001ff3f7807 */ /* 0x000fe20003000000 */
[----:B------:R-:W-:Y:S01]  /*22b0*/  FMUL R114, R114, R5 ;  /* 0x0000000572727220 */ /* 0x000fe20000400000 */
[----:B------:R-:W-:-:S02]  /*22c0*/  FSETP.GEU.AND P6, PT, R18, RZ, PT ;  /* 0x000000ff1200720b */ /* 0x000fc40003fce000 */
[----:B------:R-:W-:Y:S02]  /*22d0*/  SEL R51, R97, RZ, P5 ;  /* 0x000000ff61337207 */ /* 0x000fe40002800000 */
[----:B------:R-:W-:Y:S02]  /*22e0*/  SEL R8, RZ, 0x7fff8, P6 ;  /* 0x0007fff8ff087807 */ /* 0x000fe40003000000 */
[----:B------:R-:W-:Y:S01]  /*22f0*/  SEL R93, R93, RZ, P5 ;  /* 0x000000ff5d5d7207 */ /* 0x000fe20002800000 */
[----:B------:R-:W-:Y:S01]  /*2300*/  FFMA R51, R92, R114, R51 ;  /* 0x000000725c337223 */ /* 0x000fe20000000033 */
[----:B------:R-:W-:Y:S02]  /*2310*/  SEL R50, R96, RZ, P5 ;  /* 0x000000ff60327207 */ /* 0x000fe40002800000 */
[----:B------:R-:W-:Y:S01]  /*2320*/  FSETP.GEU.AND P6, PT, R11, RZ, PT ;  /* 0x000000ff0b00720b */ /* 0x000fe20003fce000 */
[----:B0-----:R-:W-:Y:S01]  /*2330*/  FMUL R125, R125, R138 ;  /* 0x0000008a7d7d7220 */ /* 0x001fe20000400000 */
[----:B------:R-:W-:Y:S01]  /*2340*/  P2R R57, PR, RZ, 0x10 ;  /* 0x00000010ff397803 */ /* 0x000fe20000000000 */
[----:B------:R-:W-:Y:S01]  /*2350*/  FFMA R50, R93, R4, R50 ;  /* 0x000000045d327223 */ /* 0x000fe20000000032 */
[----:B------:R-:W-:Y:S01]  /*2360*/  SEL R5, RZ, 0x4, P6 ;  /* 0x00000004ff057807 */ /* 0x000fe20003000000 */
[----:B------:R-:W-:Y:S01]  /*2370*/  FMUL R6, R125, R6 ;  /* 0x000000067d067220 */ /* 0x000fe20000400000 */
[----:B------:R-:W-:-:S02]  /*2380*/  SEL R49, R94, RZ, P5 ;  /* 0x000000ff5e317207 */ /* 0x000fc40002800000 */
[----:B------:R-:W-:Y:S02]  /*2390*/  SEL R64, R95, RZ, P5 ;  /* 0x000000ff5f407207 */ /* 0x000fe40002800000 */
[----:B------:R-:W-:Y:S02]  /*23a0*/  FSETP.GEU.AND P6, PT, R32, RZ, PT ;  /* 0x000000ff2000720b */ /* 0x000fe40003fce000 */
[----:B------:R-:W-:Y:S01]  /*23b0*/  FSETP.GEU.AND P4, PT, R51, RZ, PT ;  /* 0x000000ff3300720b */ /* 0x000fe20003f8e000 */
[----:B-1----:R-:W-:Y:S01]  /*23c0*/  FMUL R67, R7, R12 ;  /* 0x0000000c07437220 */ /* 0x002fe20000400000 */
[----:B------:R-:W-:Y:S01]  /*23d0*/  SEL R66, RZ, 0x1fffe, P6 ;  /* 0x0001fffeff427807 */ /* 0x000fe20003000000 */
[----:B------:R-:W-:Y:S01]  /*23e0*/  FFMA R49, R49, R6, R64 ;  /* 0x0000000631317223 */ /* 0x000fe20000000040 */
[----:B------:R-:W-:Y:S02]  /*23f0*/  SEL R7, RZ, 0x1, P4 ;  /* 0x00000001ff077807 */ /* 0x000fe40002000000 */
[----:B------:R-:W-:Y:S01]  /*2400*/  FSETP.GEU.AND P6, PT, R50, RZ, PT ;  /* 0x000000ff3200720b */ /* 0x000fe20003fce000 */
[----:B------:R-:W-:-:S02]  /*2410*/  IMAD.IADD R53, R53, 0x1, R58 ;  /* 0x0000000135357824 */ /* 0x000fc400078e023a */
[----:B------:R-:W-:Y:S01]  /*2420*/  IMAD.IADD R7, R66, 0x1, R7 ;  /* 0x0000000142077824 */ /* 0x000fe200078e0207 */
[----:B------:R-:W-:Y:S02]  /*2430*/  SEL R6, RZ, 0x7fff8, P6 ;  /* 0x0007fff8ff067807 */ /* 0x000fe40003000000 */
[----:B------:R-:W-:Y:S01]  /*2440*/  FSETP.GEU.AND P6, PT, R49, RZ, PT ;  /* 0x000000ff3100720b */ /* 0x000fe20003fce000 */
[----:B------:R-:W-:Y:S01]  /*2450*/  IMAD.IADD R62, R62, 0x1, R63 ;  /* 0x000000013e3e7824 */ /* 0x000fe200078e023f */
[----:B------:R-:W-:Y:S01]  /*2460*/  LOP3.LUT R53, R53, 0x3, RZ, 0xc0, !PT ;  /* 0x0000000335357812 */ /* 0x000fe200078ec0ff */
[----:B------:R-:W0:Y:S01]  /*2470*/  MUFU.RCP R9, R9 ;  /* 0x0000000900097308 */ /* 0x000e220000001000 */
[----:B------:R-:W-:Y:S02]  /*2480*/  SEL R65, RZ, 0x4, P6 ;  /* 0x00000004ff417807 */ /* 0x000fe40003000000 */
[----:B------:R-:W-:Y:S01]  /*2490*/  LOP3.LUT R7, R7, 0x3, RZ, 0xc0, !PT ;  /* 0x0000000307077812 */ /* 0x000fe200078ec0ff */
[----:B------:R-:W-:Y:S01]  /*24a0*/  IMAD.IADD R59, R59, 0x1, R60 ;  /* 0x000000013b3b7824 */ /* 0x000fe200078e023c */
[----:B------:R-:W-:-:S03]  /*24b0*/  LOP3.LUT R62, R62, 0x3, RZ, 0xc0, !PT ;  /* 0x000000033e3e7812 */ /* 0x000fc600078ec0ff */
[----:B------:R-:W1:Y:S01]  /*24c0*/  MUFU.RCP R4, R13 ;  /* 0x0000000d00047308 */ /* 0x000e620000001000 */
[----:B------:R-:W-:Y:S02]  /*24d0*/  IADD3 R19, R53, R52, R19 ;  /* 0x0000003435137210 */ /* 0x000fe40007ffe013 */
[----:B------:R-:W-:Y:S02]  /*24e0*/  IADD3 R6, R7, R6, R65 ;  /* 0x0000000607067210 */ /* 0x000fe40007ffe041 */
[----:B------:R-:W-:Y:S01]  /*24f0*/  IADD3 R8, R62, R8, R5 ;  /* 0x000000083e087210 */ /* 0x000fe20007ffe005 */
[----:B------:R-:W-:Y:S01]  /*2500*/  IMAD.SHL.U32 R5, R19, 0x100, RZ ;  /* 0x0000010013057824 */ /* 0x000fe200078e00ff */
[----:B------:R-:W-:Y:S02]  /*2510*/  LOP3.LUT R7, R6, 0xf, RZ, 0xc0, !PT ;  /* 0x0000000f06077812 */ /* 0x000fe400078ec0ff */
[----:B------:R-:W-:Y:S01]  /*2520*/  LOP3.LUT R59, R59, 0x3, RZ, 0xc0, !PT ;  /* 0x000000033b3b7812 */ /* 0x000fe200078ec0ff */
[----:B0-----:R-:W-:Y:S01]  /*2530*/  FMUL R16, R9, R16 ;  /* 0x0000001009107220 */ /* 0x001fe20000400000 */
[----:B------:R-:W-:Y:S01]  /*2540*/  LOP3.LUT R5, R5, 0xf00, RZ, 0xe2, !PT ;  /* 0x00000f0005057812 */ /* 0x000fe200078ee2ff */
[----:B------:R-:W-:Y:S01]  /*2550*/  IMAD R7, R8, 0x10, R7 ;  /* 0x0000001008077824 */ /* 0x000fe200078e0207 */
[----:B------:R-:W-:-:S02]  /*2560*/  IADD3 R54, R59, R55, R54 ;  /* 0x000000373b367210 */ /* 0x000fc40007ffe036 */
[----:B-----5:R-:W-:Y:S01]  /*2570*/  SEL R101, R101, RZ, !P2 ;  /* 0x000000ff65657207 */ /* 0x020fe20005000000 */
[----:B-1----:R-:W-:Y:S01]  /*2580*/  FMUL R15, R4, R15 ;  /* 0x0000000f040f7220 */ /* 0x002fe20000400000 */
[----:B------:R-:W-:Y:S02]  /*2590*/  SEL R9, R98, RZ, !P2 ;  /* 0x000000ff62097207 */ /* 0x000fe40005000000 */
[----:B------:R-:W-:Y:S02]  /*25a0*/  SEL R104, R104, RZ, !P2 ;  /* 0x000000ff68687207 */ /* 0x000fe40005000000 */
[----:B------:R-:W-:Y:S01]  /*25b0*/  SEL R22, R22, RZ, !P2 ;  /* 0x000000ff16167207 */ /* 0x000fe20005000000 */
[----:B------:R-:W-:Y:S01]  /*25c0*/  @!P0 FMUL R14, R14, 16777216 ;  /* 0x4b8000000e0e8820 */ /* 0x000fe20000400000 */
[----:B------:R-:W-:Y:S01]  /*25d0*/  SEL R4, R20, RZ, !P2 ;  /* 0x000000ff14047207 */ /* 0x000fe20005000000 */
[----:B------:R-:W-:Y:S01]  /*25e0*/  IMAD R5, R54, 0x1000, R5 ;  /* 0x0000100036057824 */ /* 0x000fe200078e0205 */
[----:B------:R-:W-:-:S02]  /*25f0*/  LOP3.LUT R6, R7, 0xff, RZ, 0xc0, !PT ;  /* 0x000000ff07067812 */ /* 0x000fc400078ec0ff */
[----:B------:R-:W-:Y:S01]  /*2600*/  SEL R21, R21, RZ, !P2 ;  /* 0x000000ff15157207 */ /* 0x000fe20005000000 */
[----:B------:R-:W-:Y:S01]  /*2610*/  FADD R4, R4, -R9 ;  /* 0x8000000904047221 */ /* 0x000fe20000000000 */
[----:B------:R-:W-:Y:S01]  /*2620*/  @!P0 FMUL R17, R17, 16777216 ;  /* 0x4b80000011118820 */ /* 0x000fe20000400000 */
[----:B------:R-:W-:Y:S01]  /*2630*/  IMAD.IADD R5, R5, 0x1, R6 ;  /* 0x0000000105057824 */ /* 0x000fe200078e0206 */
[----:B------:R-:W-:Y:S01]  /*2640*/  SEL R7, R100, RZ, !P2 ;  /* 0x000000ff64077207 */ /* 0x000fe20005000000 */
[----:B------:R-:W-:Y:S01]  /*2650*/  FMUL R6, R67, R4 ;  /* 0x0000000443067220 */ /* 0x000fe20000400000 */
[----:B------:R-:W-:Y:S01]  /*2660*/  SEL R8, R99, RZ, !P2 ;  /* 0x000000ff63087207 */ /* 0x000fe20005000000 */
[----:B------:R-:W0:Y:S01]  /*2670*/  LDC.64 R12, c[0x0][0x248] ;  /* 0x00009200ff0c7b82 */ /* 0x000e220000000a00 */
[----:B------:R-:W-:Y:S01]  /*2680*/  LOP3.LUT R20, R5, 0xffff, RZ, 0xc0, !PT ;  /* 0x0000ffff05147812 */ /* 0x000fe200078ec0ff */
[----:B------:R-:W-:Y:S01]  /*2690*/  FFMA R6, R101, R6, R104 ;  /* 0x0000000665067223 */ /* 0x000fe20000000068 */
[----:B------:R-:W-:Y:S01]  /*26a0*/  FADD R4, R22, -R7 ;  /* 0x8000000716047221 */ /* 0x000fe20000000000 */
[----:B------:R-:W-:Y:S01]  /*26b0*/  FADD R5, R21, -R8 ;  /* 0x8000000815057221 */ /* 0x000fe20000000000 */
[----:B------:R-:W-:Y:S01]  /*26c0*/  SHF.R.U32.HI R7, RZ, 0x7, R20 ;  /* 0x00000007ff077819 */ /* 0x000fe20000011614 */
[----:B------:R-:W1:Y:S01]  /*26d0*/  MUFU.RCP R14, R14 ;  /* 0x0000000e000e7308 */ /* 0x000e620000001000 */
[----:B------:R-:W-:Y:S01]  /*26e0*/  SEL R102, R102, RZ, !P2 ;  /* 0x000000ff66667207 */ /* 0x000fe20005000000 */
[----:B------:R-:W-:Y:S01]  /*26f0*/  FMUL R5, R16, R5 ;  /* 0x0000000510057220 */ /* 0x000fe20000400000 */
[----:B------:R-:W-:-:S02]  /*2700*/  SEL R103, R103, RZ, !P2 ;  /* 0x000000ff67677207 */ /* 0x000fc40005000000 */
[C---:B------:R-:W-:Y:S02]  /*2710*/  FSETP.GEU.AND P0, PT, R6.reuse, RZ, PT ;  /* 0x000000ff0600720b */ /* 0x040fe40003f0e000 */
[----:B------:R-:W-:Y:S01]  /*2720*/  LOP3.LUT R8, R7, 0x1, RZ, 0xc0, !PT ;  /* 0x0000000107087812 */ /* 0x000fe200078ec0ff */
[----:B------:R-:W-:Y:S01]  /*2730*/  FMUL R7, R15, R4 ;  /* 0x000000040f077220 */ /* 0x000fe20000400000 */
[----:B------:R-:W-:Y:S01]  /*2740*/  FSEL R4, R6, RZ, P0 ;  /* 0x000000ff06047208 */ /* 0x000fe20000000000 */
[----:B------:R-:W-:Y:S01]  /*2750*/  FFMA R5, R102, R5, R103 ;  /* 0x0000000566057223 */ /* 0x000fe20000000067 */
[----:B------:R-:W-:Y:S02]  /*2760*/  ISETP.NE.U32.AND P0, PT, R8, 0x1, PT ;  /* 0x000000010800780c */ /* 0x000fe40003f05070 */
[----:B------:R-:W-:Y:S02]  /*2770*/  SHF.R.U32.HI R6, RZ, 0x6, R20 ;  /* 0x00000006ff067819 */ /* 0x000fe40000011614 */
[----:B------:R-:W-:-:S02]  /*2780*/  SEL R23, R23, RZ, !P2 ;  /* 0x000000ff17177207 */ /* 0x000fc40005000000 */
[----:B------:R-:W-:Y:S02]  /*2790*/  SEL R8, R105, RZ, !P2 ;  /* 0x000000ff69087207 */ /* 0x000fe40005000000 */
[----:B------:R-:W-:Y:S02]  /*27a0*/  FSEL R18, R18, RZ, P0 ;  /* 0x000000ff12127208 */ /* 0x000fe40000000000 */
[----:B------:R-:W-:Y:S02]  /*27b0*/  SEL R106, R106, RZ, !P2 ;  /* 0x000000ff6a6a7207 */ /* 0x000fe40005000000 */
[----:B------:R-:W-:Y:S02]  /*27c0*/  SEL R107, R107, RZ, !P2 ;  /* 0x000000ff6b6b7207 */ /* 0x000fe40005000000 */
[----:B------:R-:W-:Y:S02]  /*27d0*/  FSETP.GEU.AND P0, PT, R5, RZ, PT ;  /* 0x000000ff0500720b */ /* 0x000fe40003f0e000 */
[----:B------:R-:W-:Y:S01]  /*27e0*/  LOP3.LUT R9, R6, 0x1, RZ, 0xc0, !PT ;  /* 0x0000000106097812 */ /* 0x000fe200078ec0ff */
[----:B-1----:R-:W-:Y:S01]  /*27f0*/  FMUL R17, R14, R17 ;  /* 0x000000110e117220 */ /* 0x002fe20000400000 */
[----:B------:R-:W-:Y:S01]  /*2800*/  FADD R6, R23, -R8 ;  /* 0x8000000817067221 */ /* 0x000fe20000000000 */
[----:B------:R-:W-:Y:S01]  /*2810*/  FSEL R5, R5, RZ, P0 ;  /* 0x000000ff05057208 */ /* 0x000fe20000000000 */
[----:B------:R-:W-:Y:S01]  /*2820*/  FFMA R8, R106, R7, R107 ;  /* 0x000000076a087223 */ /* 0x000fe2000000006b */
[----:B------:R-:W-:Y:S01]  /*2830*/  ISETP.NE.U32.AND P0, PT, R9, 0x1, PT ;  /* 0x000000010900780c */ /* 0x000fe20003f05070 */
[----:B------:R-:W-:Y:S01]  /*2840*/  FMUL R6, R17, R6 ;  /* 0x0000000611067220 */ /* 0x000fe20000400000 */
[----:B------:R-:W-:-:S02]  /*2850*/  SHF.R.U32.HI R7, RZ, 0x5, R20 ;  /* 0x00000005ff077819 */ /* 0x000fc40000011614 */
[----:B------:R-:W-:Y:S02]  /*2860*/  SEL R109, R109, RZ, !P2 ;  /* 0x000000ff6d6d7207 */ /* 0x000fe40005000000 */
[----:B------:R-:W-:Y:S02]  /*2870*/  SEL R108, R108, RZ, !P2 ;  /* 0x000000ff6c6c7207 */ /* 0x000fe40005000000 */
[----:B------:R-:W-:Y:S02]  /*2880*/  FSEL R17, R11, RZ, P0 ;  /* 0x000000ff0b117208 */ /* 0x000fe40000000000 */
[C---:B------:R-:W-:Y:S02]  /*2890*/  FSETP.GEU.AND P0, PT, R8.reuse, RZ, PT ;  /* 0x000000ff0800720b */ /* 0x040fe40003f0e000 */
[----:B------:R-:W-:Y:S01]  /*28a0*/  LOP3.LUT R9, R7, 0x1, RZ, 0xc0, !PT ;  /* 0x0000000107097812 */ /* 0x000fe200078ec0ff */
[----:B------:R-:W-:Y:S01]  /*28b0*/  FFMA R7, R109, R6, R108 ;  /* 0x000000066d077223 */ /* 0x000fe2000000006c */
[----:B------:R-:W-:-:S02]  /*28c0*/  FSEL R6, R8, RZ, P0 ;  /* 0x000000ff08067208 */ /* 0x000fc40000000000 */
[----:B------:R-:W-:Y:S02]  /*28d0*/  ISETP.NE.U32.AND P0, PT, R9, 0x1, PT ;  /* 0x000000010900780c */ /* 0x000fe40003f05070 */
[----:B------:R-:W-:Y:S02]  /*28e0*/  SHF.R.U32.HI R8, RZ, 0x4, R20 ;  /* 0x00000004ff087819 */ /* 0x000fe40000011614 */
[----:B------:R-:W-:Y:S02]  /*28f0*/  FSEL R19, R10, RZ, P0 ;  /* 0x000000ff0a137208 */ /* 0x000fe40000000000 */
[C---:B------:R-:W-:Y:S02]  /*2900*/  FSETP.GEU.AND P0, PT, R7.reuse, RZ, PT ;  /* 0x000000ff0700720b */ /* 0x040fe40003f0e000 */
[----:B------:R-:W-:Y:S02]  /*2910*/  LOP3.LUT R8, R8, 0x1, RZ, 0xc0, !PT ;  /* 0x0000000108087812 */ /* 0x000fe400078ec0ff */
[----:B------:R-:W-:-:S02]  /*2920*/  FSEL R7, R7, RZ, P0 ;  /* 0x000000ff07077208 */ /* 0x000fc40000000000 */
[----:B------:R-:W-:-:S04]  /*2930*/  ISETP.NE.U32.AND P0, PT, R8, 0x1, PT ;  /* 0x000000010800780c */ /* 0x000fc80003f05070 */
[----:B------:R-:W-:Y:S02]  /*2940*/  FSEL R61, R61, RZ, P0 ;  /* 0x000000ff3d3d7208 */ /* 0x000fe40000000000 */
[----:B------:R-:W-:Y:S02]  /*2950*/  ISETP.GE.U32.AND P0, PT, R45, 0xe0, PT ;  /* 0x000000e02d00780c */ /* 0x000fe40003f06070 */
[----:B------:R-:W-:Y:S01]  /*2960*/  CS2R R10, SRZ ;  /* 0x00000000000a7805 */ /* 0x000fe2000001ff00 */
[----:B0-----:R-:W-:-:S10]  /*2970*/  IMAD.WIDE R8, R43, 0x4, R12 ;  /* 0x000000042b087825 */ /* 0x001fd400078e020c */
[----:B------:R-:W2:Y:S04]  /*2980*/  @!P0 LDG.E.EL R10, desc[UR4][R8.64+-0x280] ;  /* 0xfffd8004080a8981 */ /* 0x000ea8000c2e1900 */
[----:B------:R-:W3:Y:S01]  /*2990*/  @!P0 LDG.E.EL R11, desc[UR4][R8.64+-0x280] ;  /* 0xfffd8004080b8981 */ /* 0x000ee2000c2e1900 */
[----:B------:R-:W-:-:S06]  /*29a0*/  CS2R R14, SRZ ;  /* 0x00000000000e7805 */ /* 0x000fcc000001ff00 */
[----:B------:R-:W4:Y:S04]  /*29b0*/  @!P0 LDG.E.EL R14, desc[UR4][R8.64+-0x280] ;  /* 0xfffd8004080e8981 */ /* 0x000f28000c2e1900 */
[----:B------:R4:W5:Y:S01]  /*29c0*/  @!P0 LDG.E.EL R15, desc[UR4][R8.64+-0x280] ;  /* 0xfffd8004080f8981 */ /* 0x000962000c2e1900 */
[----:B------:R-:W-:Y:S02]  /*29d0*/  @P2 FSEL R5, R17, RZ, P3 ;  /* 0x000000ff11052208 */ /* 0x000fe40001800000 */
[----:B------:R-:W-:Y:S02]  /*29e0*/  @P2 FSEL R4, R18, RZ, P3 ;  /* 0x000000ff12042208 */ /* 0x000fe40001800000 */
[----:B------:R-:W-:Y:S02]  /*29f0*/  @P2 FSEL R6, R19, RZ, P3 ;  /* 0x000000ff13062208 */ /* 0x000fe40001800000 */
[----:B------:R-:W-:-:S02]  /*2a00*/  @P2 FSEL R7, R61, RZ, P3 ;  /* 0x000000ff3d072208 */ /* 0x000fc40001800000 */
[----:B--2---:R-:W-:-:S05]  /*2a10*/  SEL R10, R10, RZ, !P0 ;  /* 0x000000ff0a0a7207 */ /* 0x004fca0004000000 */
[----:B------:R-:W-:-:S04]  /*2a20*/  FADD R10, R10, 9.9999997473787516356e-06 ;  /* 0x3727c5ac0a0a7421 */ /* 0x000fc80000000000 */
[----:B------:R-:W0:Y:S01]  /*2a30*/  MUFU.SQRT R16, R10 ;  /* 0x0000000a00107308 */ /* 0x000e220000002000 */
[----:B---3--:R-:W-:-:S05]  /*2a40*/  SEL R11, R11, RZ, !P0 ;  /* 0x000000ff0b0b7207 */ /* 0x008fca0004000000 */
[----:B------:R-:W-:-:S04]  /*2a50*/  FADD R11, R11, 9.9999997473787516356e-06 ;  /* 0x3727c5ac0b0b7421 */ /* 0x000fc80000000000 */
[----:B------:R-:W1:Y:S01]  /*2a60*/  MUFU.SQRT R17, R11 ;  /* 0x0000000b00117308 */ /* 0x000e620000002000 */
[----:B----4-:R-:W-:Y:S02]  /*2a70*/  SEL R8, R14, RZ, !P0 ;  /* 0x000000ff0e087207 */ /* 0x010fe40004000000 */
[----:B0-----:R-:W-:-:S03]  /*2a80*/  FSETP.GT.AND P2, PT, R16, 8.50705917302346158658e+37, PT ;  /* 0x7e8000001000780b */ /* 0x001fc60003f44000 */
[----:B------:R-:W-:Y:S01]  /*2a90*/  FADD R8, R8, 9.9999997473787516356e-06 ;  /* 0x3727c5ac08087421 */ /* 0x000fe20000000000 */
[----:B-----5:R-:W-:Y:S02]  /*2aa0*/  SEL R45, R15, RZ, !P0 ;  /* 0x000000ff0f2d7207 */ /* 0x020fe40004000000 */
[----:B------:R-:W-:Y:S01]  /*2ab0*/  FSETP.GEU.AND P3, PT, R16, 1.175494350822287508e-38, PT ;  /* 0x008000001000780b */ /* 0x000fe20003f6e000 */
[----:B------:R-:W0:Y:S01]  /*2ac0*/  MUFU.SQRT R14, R8 ;  /* 0x00000008000e7308 */ /* 0x000e220000002000 */
[----:B------:R-:W-:-:S05]  /*2ad0*/  FSEL R15, R44, 1, P2 ;  /* 0x3f8000002c0f7808 */ /* 0x000fca0001000000 */
[----:B------:R-:W-:Y:S01]  /*2ae0*/  @P2 FMUL R16, R16, 0.25 ;  /* 0x3e80000010102820 */ /* 0x000fe20000400000 */
[----:B-1----:R-:W-:Y:S01]  /*2af0*/  FSETP.GT.AND P2, PT, R17, 8.50705917302346158658e+37, PT ;  /* 0x7e8000001100780b */ /* 0x002fe20003f44000 */
[----:B------:R-:W-:-:S04]  /*2b00*/  FADD R45, R45, 9.9999997473787516356e-06 ;  /* 0x3727c5ac2d2d7421 */ /* 0x000fc80000000000 */
[----:B------:R-:W-:Y:S01]  /*2b10*/  @!P3 FMUL R16, R16, 16777216 ;  /* 0x4b8000001010b820 */ /* 0x000fe20000400000 */
[----:B------:R-:W-:Y:S01]  /*2b20*/  @!P3 FMUL R15, R15, 16777216 ;  /* 0x4b8000000f0fb820 */ /* 0x000fe20000400000 */
[----:B------:R-:W-:Y:S01]  /*2b30*/  FSETP.GEU.AND P3, PT, R17, 1.175494350822287508e-38, PT ;  /* 0x008000001100780b */ /* 0x000fe20003f6e000 */
[----:B------:R-:W1:Y:S01]  /*2b40*/  MUFU.SQRT R45, R45 ;  /* 0x0000002d002d7308 */ /* 0x000e620000002000 */
[----:B------:R-:W-:-:S04]  /*2b50*/  FSEL R19, R44, 1, P2 ;  /* 0x3f8000002c137808 */ /* 0x000fc80001000000 */
[----:B------:R-:W-:Y:S01]  /*2b60*/  @P2 FMUL R17, R17, 0.25 ;  /* 0x3e80000011112820 */ /* 0x000fe20000400000 */
[----:B0-----:R-:W-:-:S06]  /*2b70*/  FSETP.GT.AND P2, PT, R14, 8.50705917302346158658e+37, PT ;  /* 0x7e8000000e00780b */ /* 0x001fcc0003f44000 */
[----:B------:R-:W-:Y:S01]  /*2b80*/  @!P3 FMUL R17, R17, 16777216 ;  /* 0x4b8000001111b820 */ /* 0x000fe20000400000 */
[----:B------:R-:W-:Y:S01]  /*2b90*/  @!P3 FMUL R19, R19, 16777216 ;  /* 0x4b8000001313b820 */ /* 0x000fe20000400000 */
[----:B------:R-:W-:Y:S02]  /*2ba0*/  FSETP.GEU.AND P3, PT, R14, 1.175494350822287508e-38, PT ;  /* 0x008000000e00780b */ /* 0x000fe40003f6e000 */
[----:B------:R-:W-:-:S03]  /*2bb0*/  FSEL R18, R44, 1, P2 ;  /* 0x3f8000002c127808 */ /* 0x000fc60001000000 */
[----:B------:R-:W-:Y:S01]  /*2bc0*/  @P2 FMUL R14, R14, 0.25 ;  /* 0x3e8000000e0e2820 */ /* 0x000fe20000400000 */
[----:B-1----:R-:W-:-:S07]  /*2bd0*/  FSETP.GT.AND P2, PT, R45, 8.50705917302346158658e+37, PT ;  /* 0x7e8000002d00780b */ /* 0x002fce0003f44000 */
[----:B------:R-:W-:Y:S01]  /*2be0*/  @!P3 FMUL R14, R14, 16777216 ;  /* 0x4b8000000e0eb820 */ /* 0x000fe20000400000 */
[----:B------:R-:W-:Y:S01]  /*2bf0*/  @!P3 FMUL R18, R18, 16777216 ;  /* 0x4b8000001212b820 */ /* 0x000fe20000400000 */
[C---:B------:R-:W-:Y:S02]  /*2c00*/  FSETP.GEU.AND P3, PT, R45.reuse, 1.175494350822287508e-38, PT ;  /* 0x008000002d00780b */ /* 0x040fe40003f6e000 */
[----:B------:R-:W-:Y:S02]  /*2c10*/  FSEL R21, R44, 1, P2 ;  /* 0x3f8000002c157808 */ /* 0x000fe40001000000 */
[----:B------:R-:W-:Y:S01]  /*2c20*/  @P2 FMUL R45, R45, 0.25 ;  /* 0x3e8000002d2d2820 */ /* 0x000fe20000400000 */
[----:B------:R-:W-:Y:S01]  /*2c30*/  ISETP.GE.U32.AND P2, PT, R42, 0xe0, PT ;  /* 0x000000e02a00780c */ /* 0x000fe20003f46070 */
[----:B------:R-:W-:Y:S02]  /*2c40*/  IMAD.MOV.U32 R10, RZ, RZ, RZ ;  /* 0x000000ffff0a7224 */ /* 0x000fe400078e00ff */
[----:B------:R-:W-:-:S10]  /*2c50*/  IMAD.WIDE R8, R41, 0x4, R12 ;  /* 0x0000000429087825 */ /* 0x000fd400078e020c */
[----:B------:R-:W2:Y:S02]  /*2c60*/  @!P2 LDG.E.EL R10, desc[UR4][R8.64+-0x280] ;  /* 0xfffd8004080aa981 */ /* 0x000ea4000c2e1900 */
[----:B--2---:R-:W-:-:S05]  /*2c70*/  SEL R10, R10, RZ, !P2 ;  /* 0x000000ff0a0a7207 */ /* 0x004fca0005000000 */
[----:B------:R-:W-:Y:S01]  /*2c80*/  FADD R11, R10, 9.9999997473787516356e-06 ;  /* 0x3727c5ac0a0b7421 */ /* 0x000fe20000000000 */
[----:B------:R-:W-:-:S06]  /*2c90*/  IMAD.MOV.U32 R10, RZ, RZ, RZ ;  /* 0x000000ffff0a7224 */ /* 0x000fcc00078e00ff */
[----:B------:R-:W2:Y:S02]  /*2ca0*/  @!P2 LDG.E.EL R10, desc[UR4][R8.64+-0x280] ;  /* 0xfffd8004080aa981 */ /* 0x000ea4000c2e1900 */
[----:B--2---:R-:W-:-:S05]  /*2cb0*/  SEL R10, R10, RZ, !P2 ;  /* 0x000000ff0a0a7207 */ /* 0x004fca0005000000 */
[----:B------:R-:W-:Y:S01]  /*2cc0*/  FADD R12, R10, 9.9999997473787516356e-06 ;  /* 0x3727c5ac0a0c7421 */ /* 0x000fe20000000000 */
[----:B------:R-:W-:-:S06]  /*2cd0*/  IMAD.MOV.U32 R10, RZ, RZ, RZ ;  /* 0x000000ffff0a7224 */ /* 0x000fcc00078e00ff */
[----:B------:R-:W2:Y:S01]  /*2ce0*/  @!P2 LDG.E.EL R10, desc[UR4][R8.64+-0x280] ;  /* 0xfffd8004080aa981 */ /* 0x000ea2000c2e1900 */
[----:B------:R0:W1:Y:S01]  /*2cf0*/  MUFU.SQRT R52, R11 ;  /* 0x0000000b00347308 */ /* 0x0000620000002000 */
[----:B------:R-:W-:Y:S01]  /*2d00*/  @!P3 FMUL R45, R45, 16777216 ;  /* 0x4b8000002d2db820 */ /* 0x000fe20000400000 */
[----:B------:R-:W-:Y:S01]  /*2d10*/  @!P3 FMUL R21, R21, 16777216 ;  /* 0x4b8000001515b820 */ /* 0x000fe20000400000 */
[----:B--2---:R-:W-:-:S05]  /*2d20*/  SEL R10, R10, RZ, !P2 ;  /* 0x000000ff0a0a7207 */ /* 0x004fca0005000000 */
[----:B0-----:R-:W-:Y:S01]  /*2d30*/  FADD R11, R10, 9.9999997473787516356e-06 ;  /* 0x3727c5ac0a0b7421 */ /* 0x001fe20000000000 */
[----:B------:R-:W-:-:S06]  /*2d40*/  IMAD.MOV.U32 R10, RZ, RZ, RZ ;  /* 0x000000ffff0a7224 */ /* 0x000fcc00078e00ff */
[----:B------:R0:W2:Y:S01]  /*2d50*/  @!P2 LDG.E.EL R10, desc[UR4][R8.64+-0x280] ;  /* 0xfffd8004080aa981 */ /* 0x0000a2000c2e1900 */
[----:B------:R-:W3:Y:S01]  /*2d60*/  MUFU.SQRT R54, R12 ;  /* 0x0000000c00367308 */ /* 0x000ee20000002000 */
[C---:B-1----:R-:W-:Y:S02]  /*2d70*/  FSETP.GT.AND P3, PT, R52.reuse, 8.50705917302346158658e+37, PT ;  /* 0x7e8000003400780b */ /* 0x042fe40003f64000 */
[----:B------:R-:W-:Y:S02]  /*2d80*/  P2R R61, PR, RZ, 0x1 ;  /* 0x00000001ff3d7803 */ /* 0x000fe40000000000 */
[----:B------:R-:W-:Y:S02]  /*2d90*/  FSETP.GEU.AND P0, PT, R52, 1.175494350822287508e-38, PT ;  /* 0x008000003400780b */ /* 0x000fe40003f0e000 */
[----:B------:R-:W-:Y:S01]  /*2da0*/  FSEL R22, R44, 1, P3 ;  /* 0x3f8000002c167808 */ /* 0x000fe20001800000 */
[----:B------:R-:W1:Y:S06]  /*2db0*/  MUFU.SQRT R55, R11 ;  /* 0x0000000b00377308 */ /* 0x000e6c0000002000 */
[----:B------:R-:W-:Y:S01]  /*2dc0*/  @P3 FMUL R52, R52, 0.25 ;  /* 0x3e80000034343820 */ /* 0x000fe20000400000 */
[----:B---3--:R-:W-:-:S02]  /*2dd0*/  FSETP.GT.AND P3, PT, R54, 8.50705917302346158658e+37, PT ;  /* 0x7e8000003600780b */ /* 0x008fc40003f64000 */
[----:B------:R-:W-:Y:S02]  /*2de0*/  P2R R13, PR, RZ, 0x1 ;  /* 0x00000001ff0d7803 */ /* 0x000fe40000000000 */
[----:B------:R-:W-:Y:S02]  /*2df0*/  FSETP.GEU.AND P0, PT, R54, 1.175494350822287508e-38, PT ;  /* 0x008000003600780b */ /* 0x000fe40003f0e000 */
[----:B------:R-:W-:-:S07]  /*2e00*/  FSEL R23, R44, 1, P3 ;  /* 0x3f8000002c177808 */ /* 0x000fce0001800000 */
[----:B------:R-:W-:Y:S01]  /*2e10*/  @P3 FMUL R54, R54, 0.25 ;  /* 0x3e80000036363820 */ /* 0x000fe20000400000 */
[C---:B-1----:R-:W-:Y:S02]  /*2e20*/  FSETP.GT.AND P3, PT, R55.reuse, 8.50705917302346158658e+37, PT ;  /* 0x7e8000003700780b */ /* 0x042fe40003f64000 */
[----:B------:R-:W-:Y:S02]  /*2e30*/  P2R R12, PR, RZ, 0x1 ;  /* 0x00000001ff0c7803 */ /* 0x000fe40000000000 */
[----:B------:R-:W-:Y:S02]  /*2e40*/  FSETP.GEU.AND P0, PT, R55, 1.175494350822287508e-38, PT ;  /* 0x008000003700780b */ /* 0x000fe40003f0e000 */
[----:B------:R-:W-:-:S07]  /*2e50*/  FSEL R42, R44, 1, P3 ;  /* 0x3f8000002c2a7808 */ /* 0x000fce0001800000 */
[----:B------:R-:W-:Y:S01]  /*2e60*/  @P3 FMUL R55, R55, 0.25 ;  /* 0x3e80000037373820 */ /* 0x000fe20000400000 */
[----:B------:R-:W-:Y:S02]  /*2e70*/  P2R R11, PR, RZ, 0x1 ;  /* 0x00000001ff0b7803 */ /* 0x000fe40000000000 */
[----:B------:R-:W-:Y:S01]  /*2e80*/  P2R R60, PR, RZ, 0x4 ;  /* 0x00000004ff3c7803 */ /* 0x000fe20000000000 */
[----:B0-----:R-:W-:Y:S02]  /*2e90*/  IMAD.MOV.U32 R8, RZ, RZ, RZ ;  /* 0x000000ffff087224 */ /* 0x001fe400078e00ff */
[----:B------:R-:W-:Y:S01]  /*2ea0*/  IMAD.WIDE R2, R41, 0x4, R2 ;  /* 0x0000000429027825 */ /* 0x000fe200078e0202 */
[----:B--2---:R-:W-:-:S05]  /*2eb0*/  SEL R10, R10, RZ, !P2 ;  /* 0x000000ff0a0a7207 */ /* 0x004fca0005000000 */
[----:B------:R-:W-:-:S04]  /*2ec0*/  FADD R10, R10, 9.9999997473787516356e-06 ;  /* 0x3727c5ac0a0a7421 */ /* 0x000fc80000000000 */
[----:B------:R-:W0:Y:S01]  /*2ed0*/  MUFU.SQRT R84, R10 ;  /* 0x0000000a00547308 */ /* 0x000e220000002000 */
[----:B------:R-:W-:Y:S02]  /*2ee0*/  ISETP.NE.AND P2, PT, R11, RZ, PT ;  /* 0x000000ff0b00720c */ /* 0x000fe40003f45270 */
[----:B------:R-:W-:Y:S02]  /*2ef0*/  LOP3.LUT R11, R41, 0xffffffc0, RZ, 0xc0, !PT ;  /* 0xffffffc0290b7812 */ /* 0x000fe400078ec0ff */
[C---:B0-----:R-:W-:Y:S02]  /*2f00*/  FSETP.GT.AND P3, PT, R84.reuse, 8.50705917302346158658e+37, PT ;  /* 0x7e8000005400780b */ /* 0x041fe40003f64000 */
[----:B------:R-:W-:Y:S02]  /*2f10*/  FSETP.GEU.AND P0, PT, R84, 1.175494350822287508e-38, PT ;  /* 0x008000005400780b */ /* 0x000fe40003f0e000 */
[----:B------:R-:W-:-:S09]  /*2f20*/  FSEL R53, R44, 1, P3 ;  /* 0x3f8000002c357808 */ /* 0x000fd20001800000 */
[----:B------:R-:W-:Y:S01]  /*2f30*/  @P3 FMUL R84, R84, 0.25 ;  /* 0x3e80000054543820 */ /* 0x000fe20000400000 */
[----:B------:R-:W-:-:S13]  /*2f40*/  ISETP.NE.AND P3, PT, R11, 0x180, PT ;  /* 0x000001800b00780c */ /* 0x000fda0003f65270 */
[----:B------:R-:W2:Y:S01]  /*2f50*/  @!P3 LDG.E.EL R8, desc[UR4][R2.64+-0x600] ;  /* 0xfffa00040208b981 */ /* 0x000ea2000c2e1900 */
[----:B------:R-:W-:Y:S02]  /*2f60*/  P2R R59, PR, RZ, 0x4 ;  /* 0x00000004ff3b7803 */ /* 0x000fe40000000000 */
[----:B------:R-:W-:Y:S01]  /*2f70*/  ISETP.NE.AND P2, PT, R12, RZ, PT ;  /* 0x000000ff0c00720c */ /* 0x000fe20003f45270 */
[----:B------:R-:W-:-:S06]  /*2f80*/  IMAD.MOV.U32 R12, RZ, RZ, RZ ;  /* 0x000000ffff0c7224 */ /* 0x000fcc00078e00ff */
[----:B------:R-:W3:Y:S01]  /*2f90*/  @!P3 LDG.E.EL R12, desc[UR4][R2.64+-0x600] ;  /* 0xfffa0004020cb981 */ /* 0x000ee2000c2e1900 */
[----:B--2---:R-:W-:-:S05]  /*2fa0*/  SEL R8, R8, RZ, !P3 ;  /* 0x000000ff08087207 */ /* 0x004fca0005800000 */
[----:B------:R-:W-:Y:S01]  /*2fb0*/  FADD R10, R8, 9.9999997473787516356e-06 ;  /* 0x3727c5ac080a7421 */ /* 0x000fe20000000000 */
[----:B------:R-:W-:-:S06]  /*2fc0*/  IMAD.MOV.U32 R8, RZ, RZ, RZ ;  /* 0x000000ffff087224 */ /* 0x000fcc00078e00ff */
[----:B------:R-:W2:Y:S01]  /*2fd0*/  @!P3 LDG.E.EL R8, desc[UR4][R2.64+-0x600] ;  /* 0xfffa00040208b981 */ /* 0x000ea2000c2e1900 */
[----:B---3--:R-:W-:-:S05]  /*2fe0*/  SEL R9, R12, RZ, !P3 ;  /* 0x000000ff0c097207 */ /* 0x008fca0005800000 */
[----:B------:R-:W-:-:S04]  /*2ff0*/  FADD R9, R9, 9.9999997473787516356e-06 ;  /* 0x3727c5ac09097421 */ /* 0x000fc80000000000 */
[----:B------:R0:W1:Y:S01]  /*3000*/  MUFU.SQRT R86, R9 ;  /* 0x0000000900567308 */ /* 0x0000620000002000 */
[----:B--2---:R-:W-:-:S05]  /*3010*/  SEL R8, R8, RZ, !P3 ;  /* 0x000000ff08087207 */ /* 0x004fca0005800000 */
[----:B0-----:R-:W-:Y:S01]  /*3020*/  FADD R9, R8, 9.9999997473787516356e-06 ;  /* 0x3727c5ac08097421 */ /* 0x001fe20000000000 */
[----:B------:R-:W-:-:S06]  /*3030*/  IMAD.MOV.U32 R8, RZ, RZ, RZ ;  /* 0x000000ffff087224 */ /* 0x000fcc00078e00ff */
[----:B------:R-:W2:Y:S01]  /*3040*/  @!P3 LDG.E.EL R8, desc[UR4][R2.64+-0x600] ;  /* 0xfffa00040208b981 */ /* 0x000ea2000c2e1900 */
[----:B------:R0:W3:Y:S01]  /*3050*/  MUFU.SQRT R91, R10 ;  /* 0x0000000a005b7308 */ /* 0x0000e20000002000 */
[C---:B-1----:R-:W-:Y:S02]  /*3060*/  FSETP.GT.AND P6, PT, R86.reuse, 8.50705917302346158658e+37, PT ;  /* 0x7e8000005600780b */ /* 0x042fe40003fc4000 */
[----:B------:R-:W-:Y:S02]  /*3070*/  P2R R64, PR, RZ, 0x20 ;  /* 0x00000020ff407803 */ /* 0x000fe40000000000 */
[----:B------:R-:W-:Y:S02]  /*3080*/  FSETP.GEU.AND P5, PT, R86, 1.175494350822287508e-38, PT ;  /* 0x008000005600780b */ /* 0x000fe40003fae000 */
[----:B------:R-:W-:Y:S01]  /*3090*/  FSEL R71, R44, 1, P6 ;  /* 0x3f8000002c477808 */ /* 0x000fe20003000000 */
[----:B------:R-:W1:Y:S01]  /*30a0*/  MUFU.SQRT R92, R9 ;  /* 0x00000009005c7308 */ /* 0x000e620000002000 */
[----:B------:R-:W-:Y:S01]  /*30b0*/  P2R R58, PR, RZ, 0x4 ;  /* 0x00000004ff3a7803 */ /* 0x000fe20000000000 */
[----:B0-----:R-:W0:Y:S04]  /*30c0*/  LDC.64 R10, c[0x0][0x250] ;  /* 0x00009400ff0a7b82 */ /* 0x001e280000000a00 */
[----:B------:R-:W-:Y:S01]  /*30d0*/  @P6 FMUL R86, R86, 0.25 ;  /* 0x3e80000056566820 */ /* 0x000fe20000400000 */
[----:B---3--:R-:W-:-:S02]  /*30e0*/  FSETP.GT.AND P6, PT, R91, 8.50705917302346158658e+37, PT ;  /* 0x7e8000005b00780b */ /* 0x008fc40003fc4000 */
[----:B------:R-:W-:Y:S02]  /*30f0*/  P2R R56, PR, RZ, 0x2 ;  /* 0x00000002ff387803 */ /* 0x000fe40000000000 */
[----:B------:R-:W-:Y:S02]  /*3100*/  ISETP.NE.AND P2, PT, R13, RZ, PT ;  /* 0x000000ff0d00720c */ /* 0x000fe40003f45270 */
[----:B------:R-:W-:Y:S02]  /*3110*/  FSETP.GEU.AND P1, PT, R91, 1.175494350822287508e-38, PT ;  /* 0x008000005b00780b */ /* 0x000fe40003f2e000 */
[----:B------:R-:W-:Y:S02]  /*3120*/  FSEL R72, R44, 1, P6 ;  /* 0x3f8000002c487808 */ /* 0x000fe40003000000 */
[----:B------:R-:W-:-:S03]  /*3130*/  P2R R13, PR, RZ, 0x4 ;  /* 0x00000004ff0d7803 */ /* 0x000fc60000000000 */
[----:B------:R-:W-:Y:S01]  /*3140*/  @P6 FMUL R91, R91, 0.25 ;  /* 0x3e8000005b5b6820 */ /* 0x000fe20000400000 */
[C---:B-1----:R-:W-:Y:S02]  /*3150*/  FSETP.GT.AND P6, PT, R92.reuse, 8.50705917302346158658e+37, PT ;  /* 0x7e8000005c00780b */ /* 0x042fe40003fc4000 */
[----:B------:R-:W-:Y:S02]  /*3160*/  FSETP.GEU.AND P4, PT, R92, 1.175494350822287508e-38, PT ;  /* 0x008000005c00780b */ /* 0x000fe40003f8e000 */
[----:B------:R-:W-:-:S09]  /*3170*/  FSEL R85, R44, 1, P6 ;  /* 0x3f8000002c557808 */ /* 0x000fd20003000000 */
[----:B------:R-:W-:Y:S01]  /*3180*/  @P6 FMUL R92, R92, 0.25 ;  /* 0x3e8000005c5c6820 */ /* 0x000fe20000400000 */
[----:B------:R-:W-:Y:S01]  /*3190*/  @!P0 FMUL R84, R84, 16777216 ;  /* 0x4b80000054548820 */ /* 0x000fe20000400000 */
[----:B------:R-:W-:Y:S01]  /*31a0*/  @!P0 FMUL R53, R53, 16777216 ;  /* 0x4b80000035358820 */ /* 0x000fe20000400000 */
[----:B------:R-:W-:Y:S01]  /*31b0*/  ISETP.NE.AND P0, PT, R61, RZ, PT ;  /* 0x000000ff3d00720c */ /* 0x000fe20003f05270 */
[----:B------:R-:W-:Y:S01]  /*31c0*/  @!P5 FMUL R86, R86, 16777216 ;  /* 0x4b8000005656d820 */ /* 0x000fe20000400000 */
[----:B------:R-:W-:Y:S01]  /*31d0*/  @!P5 FMUL R71, R71, 16777216 ;  /* 0x4b8000004747d820 */ /* 0x000fe20000400000 */
[----:B------:R-:W-:Y:S02]  /*31e0*/  ISETP.NE.AND P5, PT, R64, RZ, PT ;  /* 0x000000ff4000720c */ /* 0x000fe40003fa5270 */
[----:B------:R-:W-:Y:S02]  /*31f0*/  CS2R R62, SRZ ;  /* 0x00000000003e7805 */ /* 0x000fe4000001ff00 */
[----:B------:R-:W-:-:S02]  /*3200*/  CS2R R64, SRZ ;  /* 0x0000000000407805 */ /* 0x000fc4000001ff00 */
[----:B------:R-:W-:Y:S01]  /*3210*/  CS2R R66, SRZ ;  /* 0x0000000000427805 */ /* 0x000fe2000001ff00 */
[----:B------:R-:W-:Y:S01]  /*3220*/  @!P1 FMUL R91, R91, 16777216 ;  /* 0x4b8000005b5b9820 */ /* 0x000fe20000400000 */
[----:B------:R-:W-:Y:S01]  /*3230*/  @!P1 FMUL R72, R72, 16777216 ;  /* 0x4b80000048489820 */ /* 0x000fe20000400000 */
[----:B------:R-:W-:Y:S02]  /*3240*/  CS2R R76, SRZ ;  /* 0x00000000004c7805 */ /* 0x000fe4000001ff00 */
[----:B------:R-:W-:Y:S02]  /*3250*/  CS2R R80, SRZ ;  /* 0x0000000000507805 */ /* 0x000fe4000001ff00 */
[----:B------:R-:W-:Y:S02]  /*3260*/  CS2R R78, SRZ ;  /* 0x00000000004e7805 */ /* 0x000fe4000001ff00 */
[----:B------:R-:W-:Y:S01]  /*3270*/  ISETP.NE.AND P1, PT, R56, RZ, PT ;  /* 0x000000ff3800720c */ /* 0x000fe20003f25270 */
[----:B------:R-:W-:-:S02]  /*3280*/  IMAD.MOV.U32 R56, RZ, RZ, RZ ;  /* 0x000000ffff387224 */ /* 0x000fc400078e00ff */
[----:B------:R-:W-:Y:S01]  /*3290*/  IMAD.MOV.U32 R83, RZ, RZ, RZ ;  /* 0x000000ffff537224 */ /* 0x000fe200078e00ff */
[----:B------:R-:W-:Y:S01]  /*32a0*/  CS2R R74, SRZ ;  /* 0x00000000004a7805 */ /* 0x000fe2000001ff00 */
[----:B------:R-:W-:Y:S01]  /*32b0*/  IMAD.MOV.U32 R70, RZ, RZ, RZ ;  /* 0x000000ffff467224 */ /* 0x000fe200078e00ff */
[----:B------:R-:W-:Y:S01]  /*32c0*/  CS2R R68, SRZ ;  /* 0x0000000000447805 */ /* 0x000fe2000001ff00 */
[----:B------:R-:W-:Y:S01]  /*32d0*/  IMAD.MOV.U32 R73, RZ, RZ, RZ ;  /* 0x000000ffff497224 */ /* 0x000fe200078e00ff */
[----:B------:R-:W-:Y:S01]  /*32e0*/  CS2R R88, SRZ ;  /* 0x0000000000587805 */ /* 0x000fe2000001ff00 */
[----:B------:R-:W-:Y:S02]  /*32f0*/  IMAD.MOV.U32 R87, RZ, RZ, RZ ;  /* 0x000000ffff577224 */ /* 0x000fe400078e00ff */
[----:B------:R-:W-:Y:S02]  /*3300*/  IMAD.MOV.U32 R90, RZ, RZ, RZ ;  /* 0x000000ffff5a7224 */ /* 0x000fe400078e00ff */
[----:B------:R-:W-:Y:S01]  /*3310*/  IMAD.WIDE R30, R41, 0x4, R30 ;  /* 0x00000004291e7825 */ /* 0x000fe200078e021e */
[----:B------:R-:W-:-:S04]  /*3320*/  CS2R R96, SRZ ;  /* 0x0000000000607805 */ /* 0x000fc8000001ff00 */
[----:B------:R-:W3:Y:S01]  /*3330*/  @!P3 LDG.E.EL R89, desc[UR4][R30.64+-0x600] ;  /* 0xfffa00041e59b981 */ /* 0x000ee2000c2e1900 */
[----:B------:R-:W-:-:S03]  /*3340*/  IMAD.WIDE R24, R41, 0x4, R24 ;  /* 0x0000000429187825 */ /* 0x000fc600078e0218 */
[----:B------:R-:W4:Y:S01]  /*3350*/  @!P3 LDG.E.EL R87, desc[UR4][R30.64+-0x600] ;  /* 0xfffa00041e57b981 */ /* 0x000f22000c2e1900 */
[----:B------:R-:W-:-:S03]  /*3360*/  @!P4 FMUL R92, R92, 16777216 ;  /* 0x4b8000005c5cc820 */ /* 0x000fc60000400000 */
[----:B------:R-:W5:Y:S01]  /*3370*/  @!P3 LDG.E.EL R88, desc[UR4][R30.64+-0x600] ;  /* 0xfffa00041e58b981 */ /* 0x000f62000c2e1900 */
[----:B------:R-:W-:-:S03]  /*3380*/  @!P4 FMUL R85, R85, 16777216 ;  /* 0x4b8000005555c820 */ /* 0x000fc60000400000 */
[----:B------:R1:W3:Y:S01]  /*3390*/  @!P3 LDG.E.EL R90, desc[UR4][R30.64+-0x600] ;  /* 0xfffa00041e5ab981 */ /* 0x0002e2000c2e1900 */
[----:B------:R-:W-:Y:S02]  /*33a0*/  CS2R R94, SRZ ;  /* 0x00000000005e7805 */ /* 0x000fe4000001ff00 */
[----:B------:R-:W-:Y:S02]  /*33b0*/  CS2R R98, SRZ ;  /* 0x0000000000627805 */ /* 0x000fe4000001ff00 */
[----:B------:R-:W-:Y:S01]  /*33c0*/  ISETP.NE.AND P4, PT, R57, RZ, PT ;  /* 0x000000ff3900720c */ /* 0x000fe20003f85270 */
[----:B------:R-:W3:Y:S01]  /*33d0*/  @!P3 LDG.E.EL R96, desc[UR4][R24.64+-0x600] ;  /* 0xfffa00041860b981 */ /* 0x000ee2000c2e1900 */
[----:B------:R-:W0:Y:S03]  /*33e0*/  MUFU.RCP R57, R14 ;  /* 0x0000000e00397308 */ /* 0x000e260000001000 */
[----:B------:R-:W3:Y:S01]  /*33f0*/  @!P3 LDG.E.EL R95, desc[UR4][R24.64+-0x600] ;  /* 0xfffa0004185fb981 */ /* 0x000ee2000c2e1900 */
[----:B-1----:R-:W-:-:S03]  /*3400*/  CS2R R30, SRZ ;  /* 0x00000000001e7805 */ /* 0x002fc6000001ff00 */
[----:B------:R-:W3:Y:S04]  /*3410*/  @!P3 LDG.E.EL R97, desc[UR4][R24.64+-0x600] ;  /* 0xfffa00041861b981 */ /* 0x000ee8000c2e1900 */
[----:B------:R-:W3:Y:S01]  /*3420*/  @!P3 LDG.E.EL R94, desc[UR4][R24.64+-0x600] ;  /* 0xfffa0004185eb981 */ /* 0x000ee2000c2e1900 */
[----:B0-----:R-:W-:Y:S01]  /*3430*/  FMUL R57, R57, R18 ;  /* 0x0000001239397220 */ /* 0x001fe20000400000 */
[----:B--2---:R-:W-:-:S05]  /*3440*/  SEL R8, R8, RZ, !P3 ;  /* 0x000000ff08087207 */ /* 0x004fca0005800000 */
[----:B------:R-:W-:-:S04]  /*3450*/  FADD R8, R8, 9.9999997473787516356e-06 ;  /* 0x3727c5ac08087421 */ /* 0x000fc80000000000 */
[----:B------:R0:W1:Y:S02]  /*3460*/  MUFU.SQRT R93, R8 ;  /* 0x00000008005d7308 */ /* 0x0000640000002000 */
[----:B0-----:R-:W0:Y:S01]  /*3470*/  LDC.64 R8, c[0x0][0x240] ;  /* 0x00009000ff087b82 */ /* 0x001e220000000a00 */
[C---:B-1----:R-:W-:Y:S02]  /*3480*/  FSETP.GT.AND P2, PT, R93.reuse, 8.50705917302346158658e+37, PT ;  /* 0x7e8000005d00780b */ /* 0x042fe40003f44000 */
[----:B------:R-:W-:Y:S02]  /*3490*/  FSETP.GEU.AND P6, PT, R93, 1.175494350822287508e-38, PT ;  /* 0x008000005d00780b */ /* 0x000fe40003fce000 */
[----:B------:R-:W-:-:S09]  /*34a0*/  FSEL R82, R44, 1, P2 ;  /* 0x3f8000002c527808 */ /* 0x000fd20001000000 */
[----:B------:R-:W-:Y:S01]  /*34b0*/  @P2 FMUL R93, R93, 0.25 ;  /* 0x3e8000005d5d2820 */ /* 0x000fe20000400000 */
[----:B------:R-:W-:Y:S02]  /*34c0*/  ISETP.NE.AND P2, PT, R13, RZ, PT ;  /* 0x000000ff0d00720c */ /* 0x000fe40003f45270 */
[----:B------:R-:W1:Y:S11]  /*34d0*/  LDC.64 R12, c[0x0][0x258] ;  /* 0x00009600ff0c7b82 */ /* 0x000e760000000a00 */
[----:B------:R-:W-:Y:S01]  /*34e0*/  @!P2 FMUL R52, R52, 16777216 ;  /* 0x4b8000003434a820 */ /* 0x000fe20000400000 */
[----:B------:R-:W-:Y:S01]  /*34f0*/  @!P2 FMUL R22, R22, 16777216 ;  /* 0x4b8000001616a820 */ /* 0x000fe20000400000 */
[----:B------:R-:W-:-:S13]  /*3500*/  ISETP.NE.AND P2, PT, R58, RZ, PT ;  /* 0x000000ff3a00720c */ /* 0x000fda0003f45270 */
[----:B------:R-:W-:Y:S01]  /*3510*/  @!P2 FMUL R54, R54, 16777216 ;  /* 0x4b8000003636a820 */ /* 0x000fe20000400000 */
[----:B------:R-:W-:Y:S01]  /*3520*/  @!P2 FMUL R23, R23, 16777216 ;  /* 0x4b8000001717a820 */ /* 0x000fe20000400000 */
[----:B------:R-:W-:Y:S01]  /*3530*/  ISETP.NE.AND P2, PT, R59, RZ, PT ;  /* 0x000000ff3b00720c */ /* 0x000fe20003f45270 */
[----:B0-----:R-:W-:-:S12]  /*3540*/  IMAD.WIDE R2, R43, 0x4, R8 ;  /* 0x000000042b027825 */ /* 0x001fd800078e0208 */
[----:B------:R-:W-:Y:S01]  /*3550*/  @!P2 FMUL R55, R55, 16777216 ;  /* 0x4b8000003737a820 */ /* 0x000fe20000400000 */
[----:B------:R-:W-:Y:S01]  /*3560*/  @!P2 FMUL R42, R42, 16777216 ;  /* 0x4b8000002a2aa820 */ /* 0x000fe20000400000 */
[----:B------:R-:W-:Y:S01]  /*3570*/  ISETP.NE.AND P2, PT, R60, RZ, PT ;  /* 0x000000ff3c00720c */ /* 0x000fe20003f45270 */
[----:B------:R-:W-:Y:S01]  /*3580*/  IMAD.WIDE R8, R41, 0x4, R8 ;  /* 0x0000000429087825 */ /* 0x000fe200078e0208 */
[----:B------:R-:W2:Y:S01]  /*3590*/  @!P0 LDG.E.EL R63, desc[UR4][R2.64+-0x280] ;  /* 0xfffd8004023f8981 */ /* 0x000ea2000c2e1900 */
[----:B------:R-:W-:Y:S02]  /*35a0*/  CS2R R60, SRZ ;  /* 0x00000000003c7805 */ /* 0x000fe4000001ff00 */
[----:B------:R-:W-:Y:S01]  /*35b0*/  IMAD.MOV.U32 R59, RZ, RZ, RZ ;  /* 0x000000ffff3b7224 */ /* 0x000fe200078e00ff */
[----:B------:R-:W2:Y:S04]  /*35c0*/  @!P0 LDG.E.EL R65, desc[UR4][R2.64+-0x280] ;  /* 0xfffd800402418981 */ /* 0x000ea8000c2e1900 */
[----:B------:R-:W2:Y:S04]  /*35d0*/  @!P0 LDG.E.EL R66, desc[UR4][R2.64+-0x280] ;  /* 0xfffd800402428981 */ /* 0x000ea8000c2e1900 */
[----:B------:R0:W2:Y:S04]  /*35e0*/  @!P0 LDG.E.EL R62, desc[UR4][R2.64+-0x280] ;  /* 0xfffd8004023e8981 */ /* 0x0000a8000c2e1900 */
[----:B------:R-:W2:Y:S04]  /*35f0*/  @!P2 LDG.E.EL R76, desc[UR4][R8.64+-0x280] ;  /* 0xfffd8004084ca981 */ /* 0x000ea8000c2e1900 */
[----:B------:R-:W2:Y:S01]  /*3600*/  @!P2 LDG.E.EL R77, desc[UR4][R8.64+-0x280] ;  /* 0xfffd8004084da981 */ /* 0x000ea2000c2e1900 */
[----:B0-----:R-:W-:-:S03]  /*3610*/  IMAD.WIDE R2, R43, 0x4, R10 ;  /* 0x000000042b027825 */ /* 0x001fc600078e020a */
[----:B------:R-:W4:Y:S04]  /*3620*/  @!P2 LDG.E.EL R80, desc[UR4][R8.64+-0x280] ;  /* 0xfffd80040850a981 */ /* 0x000f28000c2e1900 */
[----:B------:R1:W5:Y:S04]  /*3630*/  @!P2 LDG.E.EL R79, desc[UR4][R8.64+-0x280] ;  /* 0xfffd8004084fa981 */ /* 0x000368000c2e1900 */
[----:B------:R-:W5:Y:S04]  /*3640*/  @!P0 LDG.E.EL R56, desc[UR4][R2.64+-0x280] ;  /* 0xfffd800402388981 */ /* 0x000f68000c2e1900 */
[----:B------:R-:W5:Y:S01]  /*3650*/  @!P0 LDG.E.EL R59, desc[UR4][R2.64+-0x280] ;  /* 0xfffd8004023b8981 */ /* 0x000f62000c2e1900 */
[----:B-1----:R-:W-:-:S03]  /*3660*/  IMAD.WIDE R8, R43, 0x4, R12 ;  /* 0x000000042b087825 */ /* 0x002fc600078e020c */
[----:B------:R-:W5:Y:S01]  /*3670*/  @!P0 LDG.E.EL R60, desc[UR4][R2.64+-0x280] ;  /* 0xfffd8004023c8981 */ /* 0x000f62000c2e1900 */
[----:B------:R-:W-:-:S03]  /*3680*/  IMAD.MOV.U32 R43, RZ, RZ, RZ ;  /* 0x000000ffff2b7224 */ /* 0x000fc600078e00ff */
[----:B------:R0:W5:Y:S01]  /*3690*/  @!P0 LDG.E.EL R61, desc[UR4][R2.64+-0x280] ;  /* 0xfffd8004023d8981 */ /* 0x000162000c2e1900 */
[C---:B------:R-:W-:Y:S01]  /*36a0*/  IMAD.WIDE R10, R41.reuse, 0x4, R10 ;  /* 0x00000004290a7825 */ /* 0x040fe200078e020a */
[----:B------:R-:W1:Y:S02]  /*36b0*/  MUFU.RCP R44, R16 ;  /* 0x00000010002c7308 */ /* 0x000e640000001000 */
[----:B------:R-:W5:Y:S04]  /*36c0*/  @!P0 LDG.E.EL R64, desc[UR4][R8.64+-0x280] ;  /* 0xfffd800408408981 */ /* 0x000f68000c2e1900 */
[----:B------:R-:W5:Y:S01]  /*36d0*/  @!P2 LDG.E.EL R70, desc[UR4][R10.64+-0x280] ;  /* 0xfffd80040a46a981 */ /* 0x000f62000c2e1900 */
[----:B0-----:R-:W-:-:S03]  /*36e0*/  IMAD.WIDE R2, R41, 0x4, R12 ;  /* 0x0000000429027825 */ /* 0x001fc600078e020c */
[----:B------:R-:W5:Y:S04]  /*36f0*/  @!P2 LDG.E.EL R75, desc[UR4][R10.64+-0x280] ;  /* 0xfffd80040a4ba981 */ /* 0x000f68000c2e1900 */
[----:B------:R-:W5:Y:S04]  /*3700*/  @!P2 LDG.E.EL R43, desc[UR4][R2.64+-0x280] ;  /* 0xfffd8004022ba981 */ /* 0x000f68000c2e1900 */
[----:B------:R-:W5:Y:S04]  /*3710*/  @!P2 LDG.E.EL R78, desc[UR4][R2.64+-0x280] ;  /* 0xfffd8004024ea981 */ /* 0x000f68000c2e1900 */
[----:B------:R-:W5:Y:S04]  /*3720*/  @!P2 LDG.E.EL R81, desc[UR4][R2.64+-0x280] ;  /* 0xfffd80040251a981 */ /* 0x000f68000c2e1900 */
[----:B------:R0:W5:Y:S01]  /*3730*/  @!P2 LDG.E.EL R83, desc[UR4][R2.64+-0x280] ;  /* 0xfffd80040253a981 */ /* 0x000162000c2e1900 */
[----:B------:R-:W-:-:S03]  /*3740*/  VIADD R13, R40, 0xfff12000 ;  /* 0xfff12000280d7836 */ /* 0x000fc60000000000 */
[----:B------:R-:W5:Y:S04]  /*3750*/  @!P2 LDG.E.EL R74, desc[UR4][R10.64+-0x280] ;  /* 0xfffd80040a4aa981 */ /* 0x000f68000c2e1900 */
[----:B------:R1:W5:Y:S01]  /*3760*/  @!P2 LDG.E.EL R73, desc[UR4][R10.64+-0x280] ;  /* 0xfffd80040a49a981 */ /* 0x000362000c2e1900 */
[----:B0-----:R-:W0:Y:S03]  /*3770*/  LDC.64 R2, c[0x0][0x238] ;  /* 0x00008e00ff027b82 */ /* 0x001e260000000a00 */
[----:B------:R-:W5:Y:S01]  /*3780*/  @!P0 LDG.E.EL R67, desc[UR4][R8.64+-0x280] ;  /* 0xfffd800408438981 */ /* 0x000f62000c2e1900 */
[----:B------:R-:W-:-:S03]  /*3790*/  IMAD.WIDE R28, R13, 0x4, R28 ;  /* 0x000000040d1c7825 */ /* 0x000fc600078e021c */
[----:B------:R-:W5:Y:S01]  /*37a0*/  @!P0 LDG.E.EL R68, desc[UR4][R8.64+-0x280] ;  /* 0xfffd800408448981 */ /* 0x000f62000c2e1900 */
[----:B-1----:R-:W-:-:S03]  /*37b0*/  CS2R R10, SRZ ;  /* 0x00000000000a7805 */ /* 0x002fc6000001ff00 */
[----:B------:R1:W5:Y:S01]  /*37c0*/  @!P0 LDG.E.EL R69, desc[UR4][R8.64+-0x280] ;  /* 0xfffd800408458981 */ /* 0x000362000c2e1900 */
[----:B------:R-:W-:Y:S01]  /*37d0*/  IMAD.WIDE R40, R41, 0x4, R26 ;  /* 0x0000000429287825 */ /* 0x000fe200078e021a */
[----:B------:R-:W0:Y:S03]  /*37e0*/  MUFU.RCP R58, R17 ;  /* 0x00000011003a7308 */ /* 0x000e260000001000 */
[----:B------:R-:W-:Y:S01]  /*37f0*/  FMUL R44, R44, R15 ;  /* 0x0000000f2c2c7220 */ /* 0x000fe20000400000 */
[----:B-1----:R-:W-:Y:S01]  /*3800*/  CS2R R8, SRZ ;  /* 0x0000000000087805 */ /* 0x002fe2000001ff00 */
[----:B------:R-:W5:Y:S01]  /*3810*/  @!P3 LDG.E.EL R30, desc[UR4][R40.64+-0x600] ;  /* 0xfffa0004281eb981 */ /* 0x000f62000c2e1900 */
[----:B------:R-:W-:Y:S01]  /*3820*/  CS2R R12, SRZ ;  /* 0x00000000000c7805 */ /* 0x000fe2000001ff00 */
[----:B0-----:R-:W-:Y:S02]  /*3830*/  IMAD.WIDE R26, R39, 0x4, R2 ;  /* 0x00000004271a7825 */ /* 0x001fe400078e0202 */
[----:B------:R-:W5:Y:S04]  /*3840*/  @!P3 LDG.E.EL R99, desc[UR4][R40.64+-0x600] ;  /* 0xfffa00042863b981 */ /* 0x000f68000c2e1900 */
[----:B------:R0:W5:Y:S01]  /*3850*/  @!P3 LDG.E.128 R8, desc[UR4][R28.64] ;  /* 0x000000041c08b981 */ /* 0x000162000c1e1d00 */
[----:B------:R-:W-:-:S03]  /*3860*/  CS2R R14, SRZ ;  /* 0x00000000000e7805 */ /* 0x000fc6000001ff00 */
[----:B------:R-:W5:Y:S04]  /*3870*/  @!P3 LDG.E.EL R31, desc[UR4][R40.64+-0x600] ;  /* 0xfffa0004281fb981 */ /* 0x000f68000c2e1900 */
[----:B------:R1:W5:Y:S01]  /*3880*/  @!P2 LDG.E.128 R12, desc[UR4][R26.64] ;  /* 0x000000041a0ca981 */ /* 0x000362000c1e1d00 */
[----:B------:R-:W-:-:S03]  /*3890*/  FMUL R58, R58, R19 ;  /* 0x000000133a3a7220 */ /* 0x000fc60000400000 */
[----:B------:R-:W5:Y:S01]  /*38a0*/  @!P3 LDG.E.EL R98, desc[UR4][R40.64+-0x600] ;  /* 0xfffa00042862b981 */ /* 0x000f62000c2e1900 */
[----:B------:R-:W-:Y:S02]  /*38b0*/  CS2R R16, SRZ ;  /* 0x0000000000107805 */ /* 0x000fe4000001ff00 */
[----:B------:R-:W-:Y:S01]  /*38c0*/  CS2R R18, SRZ ;  /* 0x0000000000127805 */ /* 0x000fe2000001ff00 */
[----:B------:R-:W-:-:S05]  /*38d0*/  IMAD.WIDE R2, R38, 0x4, R2 ;  /* 0x0000000426027825 */ /* 0x000fca00078e0202 */
[----:B------:R0:W5:Y:S01]  /*38e0*/  @!P0 LDG.E.128 R16, desc[UR4][R2.64] ;  /* 0x0000000402108981 */ /* 0x000162000c1e1d00 */
[----:B------:R-:W0:Y:S01]  /*38f0*/  MUFU.RCP R24, R45 ;  /* 0x0000002d00187308 */ /* 0x000e220000001000 */
[----:B------:R-:W-:-:S07]  /*3900*/  @!P6 FMUL R93, R93, 16777216 ;  /* 0x4b8000005d5de820 */ /* 0x000fce0000400000 */
[----:B------:R-:W0:Y:S08]  /*3910*/  MUFU.RCP R25, R52 ;  /* 0x0000003400197308 */ /* 0x000e300000001000 */
[----:B------:R-:W1:Y:S08]  /*3920*/  MUFU.RCP R54, R54 ;  /* 0x0000003600367308 */ /* 0x000e700000001000 */
[----:B------:R-:W1:Y:S01]  /*3930*/  MUFU.RCP R92, R92 ;  /* 0x0000005c005c7308 */ /* 0x000e620000001000 */
[----:B0-----:R-:W-:-:S07]  /*3940*/  FMUL R21, R24, R21 ;  /* 0x0000001518157220 */ /* 0x001fce0000400000 */
[----:B------:R-:W0:Y:S01]  /*3950*/  MUFU.RCP R91, R91 ;  /* 0x0000005b005b7308 */ /* 0x000e220000001000 */
[----:B------:R-:W-:-:S07]  /*3960*/  FMUL R24, R25, R22 ;  /* 0x0000001619187220 */ /* 0x000fce0000400000 */
[----:B------:R-:W0:Y:S01]  /*3970*/  MUFU.RCP R93, R93 ;  /* 0x0000005d005d7308 */ /* 0x000e220000001000 */
[----:B---3--:R-:W-:Y:S01]  /*3980*/  SEL R22, R89, RZ, !P3 ;  /* 0x000000ff59167207 */ /* 0x008fe20005800000 */
[----:B-1----:R-:W-:Y:S01]  /*3990*/  FMUL R25, R54, R23 ;  /* 0x0000001736197220 */ /* 0x002fe20000400000 */
[----:B------:R-:W-:Y:S01]  /*39a0*/  SEL R23, R90, RZ, !P3 ;  /* 0x000000ff5a177207 */ /* 0x000fe20005800000 */
[----:B------:R-:W-:-:S04]  /*39b0*/  @!P6 FMUL R82, R82, 16777216 ;  /* 0x4b8000005252e820 */ /* 0x000fc80000400000 */
[----:B------:R-:W1:Y:S01]  /*39c0*/  MUFU.RCP R86, R86 ;  /* 0x0000005600567308 */ /* 0x000e620000001000 */
[----:B------:R-:W-:Y:S01]  /*39d0*/  FMUL R28, R92, R85 ;  /* 0x000000555c1c7220 */ /* 0x000fe20000400000 */
[----:B0-----:R-:W-:-:S06]  /*39e0*/  FMUL R27, R91, R72 ;  /* 0x000000485b1b7220 */ /* 0x001fcc0000400000 */
[----:B------:R-:W0:Y:S01]  /*39f0*/  MUFU.RCP R55, R55 ;  /* 0x0000003700377308 */ /* 0x000e220000001000 */
[----:B------:R-:W-:Y:S01]  /*3a00*/  FMUL R93, R93, R82 ;  /* 0x000000525d5d7220 */ /* 0x000fe20000400000 */
[----:B-1----:R-:W-:-:S06]  /*3a10*/  FMUL R26, R86, R71 ;  /* 0x00000047561a7220 */ /* 0x002fcc0000400000 */
[----:B------:R-:W1:Y:S01]  /*3a20*/  MUFU.RCP R84, R84 ;  /* 0x0000005400547308 */ /* 0x000e620000001000 */
[----:B0-----:R-:W-:Y:S01]  /*3a30*/  FMUL R42, R55, R42 ;  /* 0x0000002a372a7220 */ /* 0x001fe20000400000 */
[----:B------:R-:W-:-:S04]  /*3a40*/  FSETP.GEU.AND P6, PT, R51, RZ, PT ;  /* 0x000000ff3300720b */ /* 0x000fc80003fce000 */
[----:B------:R-:W-:Y:S01]  /*3a50*/  FSEL R51, R51, RZ, P6 ;  /* 0x000000ff33337208 */ /* 0x000fe20003000000 */
[----:B-1----:R-:W-:Y:S01]  /*3a60*/  FMUL R53, R84, R53 ;  /* 0x0000003554357220 */ /* 0x002fe20000400000 */
[----:B--2---:R-:W-:Y:S02]  /*3a70*/  SEL R77, R77, RZ, !P2 ;  /* 0x000000ff4d4d7207 */ /* 0x004fe40005000000 */
[----:B----4-:R-:W-:Y:S02]  /*3a80*/  SEL R80, R80, RZ, !P2 ;  /* 0x000000ff50507207 */ /* 0x010fe40005000000 */
[----:B-----5:R-:W-:Y:S02]  /*3a90*/  SEL R79, R79, RZ, !P2 ;  /* 0x000000ff4f4f7207 */ /* 0x020fe40005000000 */
[----:B------:R-:W-:Y:S02]  /*3aa0*/  SEL R78, R78, RZ, !P2 ;  /* 0x000000ff4e4e7207 */ /* 0x000fe40005000000 */
[----:B------:R-:W-:-:S02]  /*3ab0*/  SEL R81, R81, RZ, !P2 ;  /* 0x000000ff51517207 */ /* 0x000fc40005000000 */
[----:B------:R-:W-:Y:S02]  /*3ac0*/  SEL R43, R43, RZ, !P2 ;  /* 0x000000ff2b2b7207 */ /* 0x000fe40005000000 */
[----:B------:R-:W-:Y:S02]  /*3ad0*/  SEL R29, R30, RZ, !P3 ;  /* 0x000000ff1e1d7207 */ /* 0x000fe40005800000 */
[----:B------:R-:W-:Y:S02]  /*3ae0*/  SEL R3, R10, RZ, !P3 ;  /* 0x000000ff0a037207 */ /* 0x000fe40005800000 */
[----:B------:R-:W-:Y:S02]  /*3af0*/  SEL R2, R11, RZ, !P3 ;  /* 0x000000ff0b027207 */ /* 0x000fe40005800000 */
[----:B------:R-:W-:Y:S02]  /*3b00*/  SEL R10, R8, RZ, !P3 ;  /* 0x000000ff080a7207 */ /* 0x000fe40005800000 */
[----:B------:R-:W-:-:S02]  /*3b10*/  SEL R8, R9, RZ, !P3 ;  /* 0x000000ff09087207 */ /* 0x000fc40005800000 */
[----:B------:R-:W-:Y:S01]  /*3b20*/  SEL R11, R88, RZ, !P3 ;  /* 0x000000ff580b7207 */ /* 0x000fe20005800000 */
[----:B------:R-:W-:Y:S01]  /*3b30*/  FADD R3, R3, -R22 ;  /* 0x8000001603037221 */ /* 0x000fe20000000000 */
[----:B------:R-:W-:Y:S01]  /*3b40*/  SEL R9, R87, RZ, !P3 ;  /* 0x000000ff57097207 */ /* 0x000fe20005800000 */
[----:B------:R-:W-:Y:S01]  /*3b50*/  FADD R2, R2, -R23 ;  /* 0x8000001702027221 */ /* 0x000fe20000000000 */
[----:B------:R-:W-:Y:S01]  /*3b60*/  SEL R22, R96, RZ, !P3 ;  /* 0x000000ff60167207 */ /* 0x000fe20005800000 */
[----:B------:R-:W-:Y:S01]  /*3b70*/  FADD R8, R8, -R11 ;  /* 0x8000000b08087221 */ /* 0x000fe20000000000 */
[----:B------:R-:W-:Y:S01]  /*3b80*/  FMUL R3, R28, R3 ;  /* 0x000000031c037220 */ /* 0x000fe20000400000 */
[----:B------:R-:W-:Y:S01]  /*3b90*/  FADD R9, R10, -R9 ;  /* 0x800000090a097221 */ /* 0x000fe20000000000 */
[----:B------:R-:W-:Y:S01]  /*3ba0*/  SEL R23, R95, RZ, !P3 ;  /* 0x000000ff5f177207 */ /* 0x000fe20005800000 */
[----:B------:R-:W-:Y:S01]  /*3bb0*/  FMUL R8, R27, R8 ;  /* 0x000000081b087220 */ /* 0x000fe20000400000 */
[----:B------:R-:W-:Y:S01]  /*3bc0*/  SEL R10, R99, RZ, !P3 ;  /* 0x000000ff630a7207 */ /* 0x000fe20005800000 */
[----:B------:R-:W-:Y:S01]  /*3bd0*/  FMUL R2, R93, R2 ;  /* 0x000000025d027220 */ /* 0x000fe20000400000 */
[----:B------:R-:W-:-:S02]  /*3be0*/  SEL R11, R97, RZ, !P3 ;  /* 0x000000ff610b7207 */ /* 0x000fc40005800000 */
[----:B------:R-:W-:Y:S01]  /*3bf0*/  SEL R28, R31, RZ, !P3 ;  /* 0x000000ff1f1c7207 */ /* 0x000fe20005800000 */
[----:B------:R-:W-:Y:S01]  /*3c00*/  FFMA R22, R22, R3, R29 ;  /* 0x0000000316167223 */ /* 0x000fe2000000001d */
[----:B------:R-:W-:Y:S01]  /*3c10*/  SEL R3, R14, RZ, !P2 ;  /* 0x000000ff0e037207 */ /* 0x000fe20005000000 */
[----:B------:R-:W-:Y:S01]  /*3c20*/  FFMA R23, R23, R8, R10 ;  /* 0x0000000817177223 */ /* 0x000fe2000000000a */
[----:B------:R-:W-:Y:S01]  /*3c30*/  SEL R8, R13, RZ, !P2 ;  /* 0x000000ff0d087207 */ /* 0x000fe20005000000 */
[----:B------:R-:W-:Y:S01]  /*3c40*/  FFMA R11, R11, R2, R28 ;  /* 0x000000020b0b7223 */ /* 0x000fe2000000001c */
[----:B------:R-:W-:Y:S02]  /*3c50*/  SEL R2, R15, RZ, !P2 ;  /* 0x000000ff0f027207 */ /* 0x000fe40005000000 */
[----:B------:R-:W-:Y:S01]  /*3c60*/  SEL R10, R12, RZ, !P2 ;  /* 0x000000ff0c0a7207 */ /* 0x000fe20005000000 */
[----:B------:R-:W-:Y:S01]  /*3c70*/  FMUL R9, R26, R9 ;  /* 0x000000091a097220 */ /* 0x000fe20000400000 */
[----:B------:R-:W-:Y:S01]  /*3c80*/  SEL R12, R94, RZ, !P3 ;  /* 0x000000ff5e0c7207 */ /* 0x000fe20005800000 */
[----:B------:R-:W-:Y:S01]  /*3c90*/  FADD R3, R3, -R80 ;  /* 0x8000005003037221 */ /* 0x000fe20000000000 */
[----:B------:R-:W-:Y:S01]  /*3ca0*/  SEL R15, R98, RZ, !P3 ;  /* 0x000000ff620f7207 */ /* 0x000fe20005800000 */
[----:B------:R-:W-:Y:S01]  /*3cb0*/  FADD R8, R8, -R77 ;  /* 0x8000004d08087221 */ /* 0x000fe20000000000 */
[----:B------:R-:W-:Y:S01]  /*3cc0*/  SEL R13, R76, RZ, !P2 ;  /* 0x000000ff4c0d7207 */ /* 0x000fe20005000000 */
[----:B------:R-:W-:Y:S01]  /*3cd0*/  FMUL R3, R42, R3 ;  /* 0x000000032a037220 */ /* 0x000fe20000400000 */
[----:B------:R-:W-:Y:S01]  /*3ce0*/  SEL R14, R74, RZ, !P2 ;  /* 0x000000ff4a0e7207 */ /* 0x000fe20005000000 */
[----:B------:R-:W-:Y:S01]  /*3cf0*/  FFMA R12, R12, R9, R15 ;  /* 0x000000090c0c7223 */ /* 0x000fe2000000000f */
[----:B------:R-:W-:Y:S01]  /*3d00*/  SEL R15, R75, RZ, !P2 ;  /* 0x000000ff4b0f7207 */ /* 0x000fe20005000000 */
[----:B------:R-:W-:Y:S01]  /*3d10*/  FMUL R8, R25, R8 ;  /* 0x0000000819087220 */ /* 0x000fe20000400000 */
[----:B------:R-:W-:Y:S01]  /*3d20*/  FADD R9, R10, -R13 ;  /* 0x8000000d0a097221 */ /* 0x000fe20000000000 */
[----:B------:R-:W-:Y:S01]  /*3d30*/  FFMA R14, R14, R3, R81 ;  /* 0x000000030e0e7223 */ /* 0x000fe20000000051 */
[----:B------:R-:W-:Y:S01]  /*3d40*/  SEL R3, R16, RZ, !P0 ;  /* 0x000000ff10037207 */ /* 0x000fe20004000000 */
[----:B------:R-:W-:Y:S01]  /*3d50*/  FFMA R15, R15, R8, R78 ;  /* 0x000000080f0f7223 */ /* 0x000fe2000000004e */
[----:B------:R-:W-:Y:S01]  /*3d60*/  SEL R16, R70, RZ, !P2 ;  /* 0x000000ff46107207 */ /* 0x000fe20005000000 */
[----:B------:R-:W-:Y:S01]  /*3d70*/  FMUL R9, R24, R9 ;  /* 0x0000000918097220 */ /* 0x000fe20000400000 */
[----:B------:R-:W-:Y:S01]  /*3d80*/  SEL R8, R63, RZ, !P0 ;  /* 0x000000ff3f087207 */ /* 0x000fe20004000000 */
[----:B------:R-:W-:-:S02]  /*3d90*/  FADD R2, R2, -R79 ;  /* 0x8000004f02027221 */ /* 0x000fc40000000000 */
[----:B------:R-:W-:Y:S02]  /*3da0*/  FFMA R16, R16, R9, R43 ;  /* 0x0000000910107223 */ /* 0x000fe4000000002b */
[----:B------:R-:W-:Y:S01]  /*3db0*/  FADD R9, R3, -R8 ;  /* 0x8000000803097221 */ /* 0x000fe20000000000 */
[----:B------:R-:W-:Y:S01]  /*3dc0*/  SHF.R.U32.HI R8, RZ, 0x3, R20 ;  /* 0x00000003ff087819 */ /* 0x000fe20000011614 */
[----:B------:R-:W-:Y:S01]  /*3dd0*/  FMUL R2, R53, R2 ;  /* 0x0000000235027220 */ /* 0x000fe20000400000 */
[----:B------:R-:W-:Y:S01]  /*3de0*/  SEL R13, R73, RZ, !P2 ;  /* 0x000000ff490d7207 */ /* 0x000fe20005000000 */
[----:B------:R-:W-:Y:S01]  /*3df0*/  FMUL R44, R44, R9 ;  /* 0x000000092c2c7220 */ /* 0x000fe20000400000 */
[----:B------:R-:W-:Y:S02]  /*3e00*/  SEL R10, R83, RZ, !P2 ;  /* 0x000000ff530a7207 */ /* 0x000fe40005000000 */
[----:B------:R-:W-:Y:S02]  /*3e10*/  FSETP.GEU.AND P6, PT, R12, RZ, PT ;  /* 0x000000ff0c00720b */ /* 0x000fe40003fce000 */
[----:B------:R-:W-:Y:S01]  /*3e20*/  LOP3.LUT R9, R8, 0x1, RZ, 0xc0, !PT ;  /* 0x0000000108097812 */ /* 0x000fe200078ec0ff */
[----:B------:R-:W-:Y:S01]  /*3e30*/  FFMA R13, R13, R2, R10 ;  /* 0x000000020d0d7223 */ /* 0x000fe2000000000a */
[----:B------:R-:W-:-:S02]  /*3e40*/  FSEL R8, R12, RZ, P6 ;  /* 0x000000ff0c087208 */ /* 0x000fc40003000000 */
[----:B------:R-:W-:Y:S02]  /*3e50*/  ISETP.NE.U32.AND P6, PT, R9, 0x1, PT ;  /* 0x000000010900780c */ /* 0x000fe40003fc5070 */
[----:B------:R-:W-:Y:S02]  /*3e60*/  SEL R2, R19, RZ, !P0 ;  /* 0x000000ff13027207 */ /* 0x000fe40004000000 */
[----:B------:R-:W-:Y:S02]  /*3e70*/  SEL R10, R18, RZ, !P0 ;  /* 0x000000ff120a7207 */ /* 0x000fe40004000000 */
[----:B------:R-:W-:Y:S02]  /*3e80*/  SEL R19, R66, RZ, !P0 ;  /* 0x000000ff42137207 */ /* 0x000fe40004000000 */
[----:B------:R-:W-:Y:S02]  /*3e90*/  SHF.R.U32.HI R9, RZ, 0x2, R20 ;  /* 0x00000002ff097819 */ /* 0x000fe40000011614 */
[----:B------:R-:W-:-:S02]  /*3ea0*/  FSEL R50, R50, RZ, P6 ;  /* 0x000000ff32327208 */ /* 0x000fc40003000000 */
[----:B------:R-:W-:Y:S01]  /*3eb0*/  FSETP.GEU.AND P6, PT, R23, RZ, PT ;  /* 0x000000ff1700720b */ /* 0x000fe20003fce000 */
[----:B------:R-:W-:Y:S01]  /*3ec0*/  FADD R10, R10, -R19 ;  /* 0x800000130a0a7221 */ /* 0x000fe20000000000 */
[----:B------:R-:W-:Y:S02]  /*3ed0*/  LOP3.LUT R12, R9, 0x1, RZ, 0xc0, !PT ;  /* 0x00000001090c7812 */ /* 0x000fe400078ec0ff */
[----:B------:R-:W-:Y:S01]  /*3ee0*/  FSEL R9, R23, RZ, P6 ;  /* 0x000000ff17097208 */ /* 0x000fe20003000000 */
[----:B------:R-:W-:Y:S01]  /*3ef0*/  FMUL R57, R57, R10 ;  /* 0x0000000a39397220 */ /* 0x000fe20000400000 */
[----:B------:R-:W-:Y:S02]  /*3f00*/  ISETP.NE.U32.AND P6, PT, R12, 0x1, PT ;  /* 0x000000010c00780c */ /* 0x000fe40003fc5070 */
[----:B------:R-:W-:Y:S02]  /*3f10*/  SEL R25, R62, RZ, !P0 ;  /* 0x000000ff3e197207 */ /* 0x000fe40004000000 */
[----:B------:R-:W-:-:S02]  /*3f20*/  SHF.R.U32.HI R10, RZ, 0x1, R20 ;  /* 0x00000001ff0a7819 */ /* 0x000fc40000011614 */
[----:B------:R-:W-:Y:S02]  /*3f30*/  SEL R17, R17, RZ, !P0 ;  /* 0x000000ff11117207 */ /* 0x000fe40004000000 */
[----:B------:R-:W-:Y:S02]  /*3f40*/  SEL R18, R65, RZ, !P0 ;  /* 0x000000ff41127207 */ /* 0x000fe40004000000 */
[----:B------:R-:W-:Y:S01]  /*3f50*/  FSEL R49, R49, RZ, P6 ;  /* 0x000000ff31317208 */ /* 0x000fe20003000000 */
[----:B------:R-:W-:Y:S01]  /*3f60*/  FADD R2, R2, -R25 ;  /* 0x8000001902027221 */ /* 0x000fe20000000000 */
[----:B------:R-:W-:Y:S02]  /*3f70*/  FSETP.GEU.AND P6, PT, R22, RZ, PT ;  /* 0x000000ff1600720b */ /* 0x000fe40003fce000 */
[----:B------:R-:W-:Y:S01]  /*3f80*/  LOP3.LUT R12, R10, 0x1, RZ, 0xc0, !PT ;  /* 0x000000010a0c7812 */ /* 0x000fe200078ec0ff */
[----:B------:R-:W-:Y:S01]  /*3f90*/  FADD R3, R17, -R18 ;  /* 0x8000001211037221 */ /* 0x000fe20000000000 */
[----:B------:R-:W-:Y:S01]  /*3fa0*/  SEL R61, R61, RZ, !P0 ;  /* 0x000000ff3d3d7207 */ /* 0x000fe20004000000 */
[----:B------:R-:W-:Y:S01]  /*3fb0*/  FMUL R2, R21, R2 ;  /* 0x0000000215027220 */ /* 0x000fe20000400000 */
[----:B------:R-:W-:-:S02]  /*3fc0*/  SEL R18, R69, RZ, !P0 ;  /* 0x000000ff45127207 */ /* 0x000fc40004000000 */
[----:B------:R-:W-:Y:S02]  /*3fd0*/  FSEL R10, R22, RZ, P6 ;  /* 0x000000ff160a7208 */ /* 0x000fe40003000000 */
[----:B------:R-:W-:Y:S02]  /*3fe0*/  SEL R17, R56, RZ, !P0 ;  /* 0x000000ff38117207 */ /* 0x000fe40004000000 */
[----:B------:R-:W-:Y:S02]  /*3ff0*/  SEL R64, R64, RZ, !P0 ;  /* 0x000000ff40407207 */ /* 0x000fe40004000000 */
[----:B------:R-:W-:Y:S01]  /*4000*/  ISETP.NE.U32.AND P6, PT, R12, 0x1, PT ;  /* 0x000000010c00780c */ /* 0x000fe20003fc5070 */
[----:B------:R-:W-:Y:S01]  /*4010*/  FFMA R2, R61, R2, R18 ;  /* 0x000000023d027223 */ /* 0x000fe20000000012 */
[----:B------:R-:W-:Y:S01]  /*4020*/  SEL R18, R59, RZ, !P0 ;  /* 0x000000ff3b127207 */ /* 0x000fe20004000000 */
[----:B------:R-:W-:Y:S01]  /*4030*/  FFMA R44, R17, R44, R64 ;  /* 0x0000002c112c7223 */ /* 0x000fe20000000040 */
[----:B------:R-:W-:Y:S01]  /*4040*/  FSEL R32, R32, RZ, P6 ;  /* 0x000000ff20207208 */ /* 0x000fe20003000000 */
[----:B------:R-:W-:Y:S01]  /*4050*/  FMUL R3, R58, R3 ;  /* 0x000000033a037220 */ /* 0x000fe20000400000 */
[----:B------:R-:W-:-:S02]  /*4060*/  SEL R60, R60, RZ, !P0 ;  /* 0x000000ff3c3c7207 */ /* 0x000fc40004000000 */
[----:B------:R-:W-:Y:S02]  /*4070*/  SEL R19, R68, RZ, !P0 ;  /* 0x000000ff44137207 */ /* 0x000fe40004000000 */
[----:B------:R-:W-:Y:S02]  /*4080*/  SEL R67, R67, RZ, !P0 ;  /* 0x000000ff43437207 */ /* 0x000fe40004000000 */
[C---:B------:R-:W-:Y:S01]  /*4090*/  FSETP.GEU.AND P6, PT, R11.reuse, RZ, PT ;  /* 0x000000ff0b00720b */ /* 0x040fe20003fce000 */
[----:B------:R-:W-:Y:S02]  /*40a0*/  FFMA R57, R60, R57, R19 ;  /* 0x000000393c397223 */ /* 0x000fe40000000013 */
[----:B------:R-:W-:Y:S01]  /*40b0*/  FFMA R3, R18, R3, R67 ;  /* 0x0000000312037223 */ /* 0x000fe20000000043 */
[----:B------:R-:W-:Y:S02]  /*40c0*/  FSEL R11, R11, RZ, P6 ;  /* 0x000000ff0b0b7208 */ /* 0x000fe40003000000 */
[----:B------:R-:W-:-:S02]  /*40d0*/  FSETP.GEU.AND P6, PT, R44, RZ, PT ;  /* 0x000000ff2c00720b */ /* 0x000fc40003fce000 */
[----:B------:R-:W-:Y:S02]  /*40e0*/  SHF.R.U32.HI R12, RZ, 0xf, R20 ;  /* 0x0000000fff0c7819 */ /* 0x000fe40000011614 */
[----:B------:R-:W-:Y:S02]  /*40f0*/  @P3 FSEL R8, R50, RZ, P5 ;  /* 0x000000ff32083208 */ /* 0x000fe40002800000 */
[----:B------:R-:W-:Y:S02]  /*4100*/  @P3 FSEL R9, R49, RZ, P5 ;  /* 0x000000ff31093208 */ /* 0x000fe40002800000 */
[----:B------:R-:W-:Y:S02]  /*4110*/  @P3 FSEL R10, R32, RZ, P5 ;  /* 0x000000ff200a3208 */ /* 0x000fe40002800000 */
[----:B------:R-:W-:Y:S02]  /*4120*/  @P3 FSEL R11, R51, RZ, P5 ;  /* 0x000000ff330b3208 */ /* 0x000fe40002800000 */
[----:B------:R-:W-:-:S02]  /*4130*/  @!P0 FSEL R4, R44, RZ, P6 ;  /* 0x000000ff2c048208 */ /* 0x000fc40003000000 */
[----:B------:R-:W-:Y:S02]  /*4140*/  FSETP.GEU.AND P5, PT, R3, RZ, PT ;  /* 0x000000ff0300720b */ /* 0x000fe40003fae000 */
[----:B------:R-:W-:Y:S02]  /*4150*/  FSETP.GEU.AND P6, PT, R57, RZ, PT ;  /* 0x000000ff3900720b */ /* 0x000fe40003fce000 */
[----:B------:R-:W-:Y:S02]  /*4160*/  LOP3.LUT R12, R12, 0x1, RZ, 0xc0, !PT ;  /* 0x000000010c0c7812 */ /* 0x000fe400078ec0ff */
[----:B------:R-:W-:Y:S02]  /*4170*/  @!P0 FSEL R5, R3, RZ, P5 ;  /* 0x000000ff03058208 */ /* 0x000fe40002800000 */
[----:B------:R-:W-:Y:S02]  /*4180*/  @!P0 FSEL R6, R57, RZ, P6 ;  /* 0x000000ff39068208 */ /* 0x000fe40003000000 */
[----:B------:R-:W-:-:S02]  /*4190*/  ISETP.NE.U32.AND P3, PT, R12, 0x1, PT ;  /* 0x000000010c00780c */ /* 0x000fc40003f65070 */
[----:B------:R-:W-:Y:S02]  /*41a0*/  FSETP.GEU.AND P5, PT, R2, RZ, PT ;  /* 0x000000ff0200720b */ /* 0x000fe40003fae000 */
[----:B------:R-:W-:Y:S02]  /*41b0*/  FSETP.GEU.AND P6, PT, R16, RZ, PT ;  /* 0x000000ff1000720b */ /* 0x000fe40003fce000 */
[----:B------:R-:W-:Y:S02]  /*41c0*/  SHF.R.U32.HI R12, RZ, 0xe, R20 ;  /* 0x0000000eff0c7819 */ /* 0x000fe40000011614 */
[----:B------:R-:W-:Y:S02]  /*41d0*/  @!P0 FSEL R7, R2, RZ, P5 ;  /* 0x000000ff02078208 */ /* 0x000fe40002800000 */
[----:B------:R-:W-:Y:S01]  /*41e0*/  @!P2 FSEL R8, R16, RZ, P6 ;  /* 0x000000ff1008a208 */ /* 0x000fe20003000000 */
[----:B------:R-:W0:Y:S01]  /*41f0*/  LDC.64 R2, c[0x0][0x2b0] ;  /* 0x0000ac00ff027b82 */ /* 0x000e220000000a00 */
[----:B------:R-:W-:-:S02]  /*4200*/  LOP3.LUT R12, R12, 0x1, RZ, 0xc0, !PT ;  /* 0x000000010c0c7812 */ /* 0x000fc400078ec0ff */
[C---:B------:R-:W-:Y:S02]  /*4210*/  FSETP.GEU.AND P5, PT, R15.reuse, RZ, PT ;  /* 0x000000ff0f00720b */ /* 0x040fe40003fae000 */
[----:B------:R-:W-:Y:S02]  /*4220*/  FSETP.GEU.AND P6, PT, R14, RZ, PT ;  /* 0x000000ff0e00720b */ /* 0x000fe40003fce000 */
[----:B------:R-:W-:Y:S02]  /*4230*/  ISETP.NE.U32.AND P0, PT, R12, 0x1, PT ;  /* 0x000000010c00780c */ /* 0x000fe40003f05070 */
[----:B------:R-:W-:Y:S02]  /*4240*/  @!P2 FSEL R9, R15, RZ, P5 ;  /* 0x000000ff0f09a208 */ /* 0x000fe40002800000 */
[----:B------:R-:W-:Y:S02]  /*4250*/  @!P2 FSEL R10, R14, RZ, P6 ;  /* 0x000000ff0e0aa208 */ /* 0x000fe40003000000 */
[----:B------:R-:W-:-:S02]  /*4260*/  SHF.R.U32.HI R12, RZ, 0xd, R20 ;  /* 0x0000000dff0c7819 */ /* 0x000fc40000011614 */
[--C-:B------:R-:W-:Y:S02]  /*4270*/  SHF.R.U32.HI R15, RZ, 0x8, R20.reuse ;  /* 0x00000008ff0f7819 */ /* 0x100fe40000011614 */
[----:B------:R-:W-:Y:S02]  /*4280*/  FSETP.GEU.AND P6, PT, R13, RZ, PT ;  /* 0x000000ff0d00720b */ /* 0x000fe40003fce000 */
[----:B------:R-:W-:Y:S02]  /*4290*/  LOP3.LUT R12, R12, 0x1, RZ, 0xc0, !PT ;  /* 0x000000010c0c7812 */ /* 0x000fe400078ec0ff */
[----:B------:R-:W-:Y:S02]  /*42a0*/  LOP3.LUT R15, R15, 0x1, RZ, 0xc0, !PT ;  /* 0x000000010f0f7812 */ /* 0x000fe400078ec0ff */
[----:B------:R-:W-:Y:S02]  /*42b0*/  @!P2 FSEL R11, R13, RZ, P6 ;  /* 0x000000ff0d0ba208 */ /* 0x000fe40003000000 */
[----:B------:R-:W-:-:S02]  /*42c0*/  SHF.R.U32.HI R14, RZ, 0x9, R20 ;  /* 0x00000009ff0e7819 */ /* 0x000fc40000011614 */
[--C-:B------:R-:W-:Y:S02]  /*42d0*/  SHF.R.U32.HI R13, RZ, 0xa, R20.reuse ;  /* 0x0000000aff0d7819 */ /* 0x100fe40000011614 */
[----:B------:R-:W-:Y:S02]  /*42e0*/  ISETP.NE.U32.AND P5, PT, R12, 0x1, PT ;  /* 0x000000010c00780c */ /* 0x000fe40003fa5070 */
[----:B------:R-:W-:Y:S02]  /*42f0*/  ISETP.NE.U32.AND P2, PT, R15, 0x1, PT ;  /* 0x000000010f00780c */ /* 0x000fe40003f45070 */
[----:B------:R-:W-:Y:S02]  /*4300*/  LOP3.LUT R14, R14, 0x1, RZ, 0xc0, !PT ;  /* 0x000000010e0e7812 */ /* 0x000fe400078ec0ff */
[----:B------:R-:W-:Y:S02]  /*4310*/  SHF.R.U32.HI R12, RZ, 0xb, R20 ;  /* 0x0000000bff0c7819 */ /* 0x000fe40000011614 */
[----:B------:R-:W-:-:S02]  /*4320*/  LOP3.LUT R13, R13, 0x1, RZ, 0xc0, !PT ;  /* 0x000000010d0d7812 */ /* 0x000fc400078ec0ff */
[----:B------:R-:W-:Y:S02]  /*4330*/  SHF.R.U32.HI R20, RZ, 0xc, R20 ;  /* 0x0000000cff147819 */ /* 0x000fe40000011614 */
[----:B------:R-:W-:Y:S02]  /*4340*/  @!P4 FSEL R4, R34, RZ, P2 ;  /* 0x000000ff2204c208 */ /* 0x000fe40001000000 */
[----:B------:R-:W-:Y:S02]  /*4350*/  ISETP.NE.U32.AND P6, PT, R14, 0x1, PT ;  /* 0x000000010e00780c */ /* 0x000fe40003fc5070 */
[----:B------:R-:W-:Y:S02]  /*4360*/  ISETP.NE.U32.AND P2, PT, R13, 0x1, PT ;  /* 0x000000010d00780c */ /* 0x000fe40003f45070 */
[----:B------:R-:W-:Y:S02]  /*4370*/  LOP3.LUT R12, R12, 0x1, RZ, 0xc0, !PT ;  /* 0x000000010c0c7812 */ /* 0x000fe400078ec0ff */
[----:B------:R-:W-:-:S02]  /*4380*/  LOP3.LUT R20, R20, 0x1, RZ, 0xc0, !PT ;  /* 0x0000000114147812 */ /* 0x000fc400078ec0ff */
[----:B------:R-:W-:Y:S02]  /*4390*/  @!P4 FSEL R5, R33, RZ, P6 ;  /* 0x000000ff2105c208 */ /* 0x000fe40003000000 */
[----:B------:R-:W-:Y:S02]  /*43a0*/  @!P4 FSEL R6, R37, RZ, P2 ;  /* 0x000000ff2506c208 */ /* 0x000fe40001000000 */
[----:B------:R-:W-:Y:S02]  /*43b0*/  ISETP.NE.U32.AND P6, PT, R12, 0x1, PT ;  /* 0x000000010c00780c */ /* 0x000fe40003fc5070 */
[----:B------:R-:W-:Y:S01]  /*43c0*/  ISETP.NE.U32.AND P2, PT, R20, 0x1, PT ;  /* 0x000000011400780c */ /* 0x000fe20003f45070 */
[----:B0-----:R-:W-:Y:S01]  /*43d0*/  IMAD.WIDE R2, R0, 0x4, R2 ;  /* 0x0000000400027825 */ /* 0x001fe200078e0202 */
[----:B------:R-:W-:Y:S02]  /*43e0*/  @!P1 FSEL R11, R46, RZ, P3 ;  /* 0x000000ff2e0b9208 */ /* 0x000fe40001800000 */
[----:B------:R-:W-:-:S02]  /*43f0*/  @!P4 FSEL R7, R36, RZ, P6 ;  /* 0x000000ff2407c208 */ /* 0x000fc40003000000 */
[----:B------:R-:W-:Y:S02]  /*4400*/  @!P1 FSEL R8, R35, RZ, P2 ;  /* 0x000000ff23089208 */ /* 0x000fe40001000000 */
[----:B------:R-:W-:Y:S02]  /*4410*/  @!P1 FSEL R9, R48, RZ, P5 ;  /* 0x000000ff30099208 */ /* 0x000fe40002800000 */
[----:B------:R-:W-:Y:S01]  /*4420*/  @!P1 FSEL R10, R47, RZ, P0 ;  /* 0x000000ff2f0a9208 */ /* 0x000fe20000000000 */
[----:B------:R-:W-:Y:S04]  /*4430*/  STG.E.128 desc[UR4][R2.64], R4 ;  /* 0x0000000402007986 */ /* 0x000fe8000c101d04 */
[----:B------:R-:W-:Y:S01]  /*4440*/  STG.E.128 desc[UR4][R2.64+0x800], R8 ;  /* 0x0008000802007986 */ /* 0x000fe2000c101d04 */
[----:B------:R-:W-:Y:S05]  /*4450*/  EXIT ;  /* 0x000000000000794d */ /* 0x000fea0003800000 */
.L_x_0:
[----:B------:R-:W-:-:S00]  /*4460*/  BRA `(.L_x_0) ;  /* 0xfffffffc00fc7947 */ /* 0x000fc0000383ffff */
[----:B------:R-:W-:-:S00]  /*4470*/  NOP ;  /* 0x0000000000007918 */ /* 0x000fc00000000000 */
        /* <DEDUP_REMOVED lines=8> */
.L_x_1:


//--------------------- .nv.global.init           --------------------------
	.section	.nv.global.init,"aw",@progbits
.nv.global.init:
	.type		_$_str,@object
	.size		_$_str,(_$_str_$_2 - _$_str)
_$_str:
        /*0000*/ 	.byte	0x5f, 0x5f, 0x43, 0x55, 0x44, 0x41, 0x5f, 0x46, 0x54, 0x5a, 0x00
	.type		_$_str_$_2,@object
	.size		_$_str_$_2,(.L_1 - _$_str_$_2)
_$_str_$_2:
        /*000b*/ 	.byte	0x5f, 0x5f, 0x43, 0x55, 0x44, 0x41, 0x5f, 0x50, 0x52, 0x45, 0x43, 0x5f, 0x53, 0x51, 0x52, 0x54
        /*001b*/ 	.byte	0x00
.L_1:


//--------------------- .nv.constant0.triton_poi_fused_cat_27 --------------------------
	.section	.nv.constant0.triton_poi_fused_cat_27,"a",@progbits
	.sectionflags	@""
	.align	4
.nv.constant0.triton_poi_fused_cat_27:
	.zero		700
